def attn_fwd(
    Q,
    K,
    V,
    Out,
    Lse,
    sm_scale,
    stride_qz,
    stride_qh,
    stride_qm,
    stride_qk,
    stride_kz,
    stride_kh,
    stride_kn,
    stride_kk,
    stride_vz,
    stride_vh,
    stride_vn,
    stride_vk,
    stride_oz,
    stride_oh,
    stride_om,
    stride_ok,
    seqlen_q,
    seqlen_k,
    BLOCK_M: tl.constexpr,
    BLOCK_N: tl.constexpr,
    HEAD_DIM: tl.constexpr,
    CAUSAL: tl.constexpr,
):
    start_m = tl.program_id(0)
    off_hz = tl.program_id(1)
    q_off = off_hz * stride_qh
    k_off = off_hz * stride_kh
    v_off = off_hz * stride_vh
    offs_m = start_m * BLOCK_M + tl.arange(0, BLOCK_M)
    offs_d = tl.arange(0, HEAD_DIM)
    offs_n = tl.arange(0, BLOCK_N)
    q_ptrs = Q + q_off + offs_m[:, None] * stride_qm + offs_d[None, :] * stride_qk
    k_ptrs = K + k_off + offs_d[:, None] * stride_kk + offs_n[None, :] * stride_kn
    v_ptrs = V + v_off + offs_n[:, None] * stride_vn + offs_d[None, :] * stride_vk
    m_i = tl.full([BLOCK_M], float("-inf"), dtype=tl.float32)
    l_i = tl.zeros([BLOCK_M], dtype=tl.float32) + 1.0
    acc = tl.zeros([BLOCK_M, HEAD_DIM], dtype=tl.float32)
    q = tl.load(q_ptrs)
    acc, l_i, m_i = _attn_fwd_inner(
        acc,
        l_i,
        m_i,
        q,
        k_ptrs,
        v_ptrs,
        sm_scale,
        stride_kn,
        stride_vn,
        start_m,
        seqlen_k,
        BLOCK_M,
        BLOCK_N,
        HEAD_DIM,
        CAUSAL,
    )
    acc = acc / l_i[:, None]
    lse = m_i + tl.math.log2(l_i) / 1.4426950408889634
    o_ptrs = (
        Out
        + off_hz * stride_oh
        + offs_m[:, None] * stride_om
        + offs_d[None, :] * stride_ok
    )
    tl.store(o_ptrs, acc.to(Out.dtype.element_ty))
    tl.store(Lse + off_hz * seqlen_q + offs_m, lse)

# config = {"BLOCK_M": 128, "BLOCK_N": 16, "HEAD_DIM": 64, "arch": "sm_100", "causal": false, "dtype": "fp16", "num_stages": 2, "num_warps": 4}
# arch = sm_100


// ===== COMPILED SASS (sm_100a) =====

	.target	sm_100a

	.elftype	@"ET_EXEC"


//--------------------- .note.nv.tkinfo           --------------------------
	.section	.note.nv.tkinfo,"",@"SHT_NOTE"
	.sectionflags	@"SHF_NOTE_NV_TKINFO"
	.tkinfo
        /*0018*/ 	.word	0x00000081
        /*0030*/ 	.string	""
        /*0030*/ 	.string	"ptxas-blackwell"
        /*0030*/ 	.string	"Cuda compilation tools, release 12.9, V12.9.86"
        /*0030*/ 	.string	"Build cuda_12.9.r12.9/compiler.36037853_0"
        /*0030*/ 	.string	"-v  -suppress-debug-info  -lineinfo  -arch sm_100a "



//--------------------- .note.nv.cuver            --------------------------
	.section	.note.nv.cuver,"",@"SHT_NOTE"
	.sectionflags	@"SHF_NOTE_NV_CUVER"
        /*0018*/ 	.short	0x0001
        /*001a*/ 	.short	0x0064
        /*001c*/ 	.short	0x0001
        /*001e*/ 	.short	0x0000
        /*0020*/ 	.short	0x0001
        /*0022*/ 	.short	0x0000


//--------------------- .nv.info                  --------------------------
	.section	.nv.info,"",@"SHT_CUDA_INFO"
	.align	4


	//----- nvinfo : EIATTR_REGCOUNT
	.align		4
        /*0000*/ 	.byte	0x04, 0x2f
        /*0002*/ 	.short	(.L_5 - .L_4)
	.align		4
.L_4:
        /*0004*/ 	.word	index@(attn_fwd)
        /*0008*/ 	.word	0x00000080


	//----- nvinfo : EIATTR_FRAME_SIZE
	.align		4
.L_5:
        /*000c*/ 	.byte	0x04, 0x11
        /*000e*/ 	.short	(.L_7 - .L_6)
	.align		4
.L_6:
        /*0010*/ 	.word	index@($__internal_2_$__cuda_sm10x_tcgen05_guardrail_trap_unallocated_columns_being_dealloced)
        /*0014*/ 	.word	0x00000000


	//----- nvinfo : EIATTR_FRAME_SIZE
	.align		4
.L_7:
        /*0018*/ 	.byte	0x04, 0x11
        /*001a*/ 	.short	(.L_9 - .L_8)
	.align		4
.L_8:
        /*001c*/ 	.word	index@($__internal_1_$__cuda_sm10x_tcgen05_guardrail_trap_phase_invalid_during_alloc)
        /*0020*/ 	.word	0x00000000


	//----- nvinfo : EIATTR_FRAME_SIZE
	.align		4
.L_9:
        /*0024*/ 	.byte	0x04, 0x11
        /*0026*/ 	.short	(.L_11 - .L_10)
	.align		4
.L_10:
        /*0028*/ 	.word	index@($__internal_0_$__cuda_sm10x_tcgen05_guardrail_trap_col_being_dealloced_not_returned_by_alloc)
        /*002c*/ 	.word	0x00000000


	//----- nvinfo : EIATTR_FRAME_SIZE
	.align		4
.L_11:
        /*0030*/ 	.byte	0x04, 0x11
        /*0032*/ 	.short	(.L_13 - .L_12)
	.align		4
.L_12:
        /*0034*/ 	.word	index@(attn_fwd)
        /*0038*/ 	.word	0x00000000


	//----- nvinfo : EIATTR_MIN_STACK_SIZE
	.align		4
.L_13:
        /*003c*/ 	.byte	0x04, 0x12
        /*003e*/ 	.short	(.L_15 - .L_14)
	.align		4
.L_14:
        /*0040*/ 	.word	index@(attn_fwd)
        /*0044*/ 	.word	0x00000000
.L_15:


//--------------------- .nv.info.attn_fwd         --------------------------
	.section	.nv.info.attn_fwd,"",@"SHT_CUDA_INFO"
	.sectionflags	@""
	.align	4


	//----- nvinfo : EIATTR_CUDA_API_VERSION
	.align		4
        /*0000*/ 	.byte	0x04, 0x37
        /*0002*/ 	.short	(.L_17 - .L_16)
.L_16:
        /*0004*/ 	.word	0x00000081


	//----- nvinfo : EIATTR_KPARAM_INFO
	.align		4
.L_17:
        /*0008*/ 	.byte	0x04, 0x17
        /*000a*/ 	.short	(.L_19 - .L_18)
.L_18:
        /*000c*/ 	.word	0x00000000
        /*0010*/ 	.short	0x0019
        /*0012*/ 	.short	0x0080
        /*0014*/ 	.byte	0x00, 0xf4, 0x21, 0x00


	//----- nvinfo : EIATTR_KPARAM_INFO
	.align		4
.L_19:
        /*0018*/ 	.byte	0x04, 0x17
        /*001a*/ 	.short	(.L_21 - .L_20)
.L_20:
        /*001c*/ 	.word	0x00000000
        /*0020*/ 	.short	0x0018
        /*0022*/ 	.short	0x0078
        /*0024*/ 	.byte	0x00, 0xf4, 0x21, 0x00


	//----- nvinfo : EIATTR_KPARAM_INFO
	.align		4
.L_21:
        /*0028*/ 	.byte	0x04, 0x17
        /*002a*/ 	.short	(.L_23 - .L_22)
.L_22:
        /*002c*/ 	.word	0x00000000
        /*0030*/ 	.short	0x0017
        /*0032*/ 	.short	0x0070
        /*0034*/ 	.byte	0x00, 0xf0, 0x11, 0x00


	//----- nvinfo : EIATTR_KPARAM_INFO
	.align		4
.L_23:
        /*0038*/ 	.byte	0x04, 0x17
        /*003a*/ 	.short	(.L_25 - .L_24)
.L_24:
        /*003c*/ 	.word	0x00000000
        /*0040*/ 	.short	0x0016
        /*0042*/ 	.short	0x006c
        /*0044*/ 	.byte	0x00, 0xf0, 0x11, 0x00


	//----- nvinfo : EIATTR_KPARAM_INFO
	.align		4
.L_25:
        /*0048*/ 	.byte	0x04, 0x17
        /*004a*/ 	.short	(.L_27 - .L_26)
.L_26:
        /*004c*/ 	.word	0x00000000
        /*0050*/ 	.short	0x0015
        /*0052*/ 	.short	0x0068
        /*0054*/ 	.byte	0x00, 0xf0, 0x11, 0x00


	//----- nvinfo : EIATTR_KPARAM_INFO
	.align		4
.L_27:
        /*0058*/ 	.byte	0x04, 0x17
        /*005a*/ 	.short	(.L_29 - .L_28)
.L_28:
        /*005c*/ 	.word	0x00000000
        /*0060*/ 	.short	0x0014
        /*0062*/ 	.short	0x0064
        /*0064*/ 	.byte	0x00, 0xf0, 0x11, 0x00


	//----- nvinfo : EIATTR_KPARAM_INFO
	.align		4
.L_29:
        /*0068*/ 	.byte	0x04, 0x17
        /*006a*/ 	.short	(.L_31 - .L_30)
.L_30:
        /*006c*/ 	.word	0x00000000
        /*0070*/ 	.short	0x0013
        /*0072*/ 	.short	0x0060
        /*0074*/ 	.byte	0x00, 0xf0, 0x11, 0x00


	//----- nvinfo : EIATTR_KPARAM_INFO
	.align		4
.L_31:
        /*0078*/ 	.byte	0x04, 0x17
        /*007a*/ 	.short	(.L_33 - .L_32)
.L_32:
        /*007c*/ 	.word	0x00000000
        /*0080*/ 	.short	0x0012
        /*0082*/ 	.short	0x005c
        /*0084*/ 	.byte	0x00, 0xf0, 0x11, 0x00


	//----- nvinfo : EIATTR_KPARAM_INFO
	.align		4
.L_33:
        /*0088*/ 	.byte	0x04, 0x17
        /*008a*/ 	.short	(.L_35 - .L_34)
.L_34:
        /*008c*/ 	.word	0x00000000
        /*0090*/ 	.short	0x0011
        /*0092*/ 	.short	0x0058
        /*0094*/ 	.byte	0x00, 0xf0, 0x11, 0x00


	//----- nvinfo : EIATTR_KPARAM_INFO
	.align		4
.L_35:
        /*0098*/ 	.byte	0x04, 0x17
        /*009a*/ 	.short	(.L_37 - .L_36)
.L_36:
        /*009c*/ 	.word	0x00000000
        /*00a0*/ 	.short	0x0010
        /*00a2*/ 	.short	0x0054
        /*00a4*/ 	.byte	0x00, 0xf0, 0x11, 0x00


	//----- nvinfo : EIATTR_KPARAM_INFO
	.align		4
.L_37:
        /*00a8*/ 	.byte	0x04, 0x17
        /*00aa*/ 	.short	(.L_39 - .L_38)
.L_38:
        /*00ac*/ 	.word	0x00000000
        /*00b0*/ 	.short	0x000f
        /*00b2*/ 	.short	0x0050
        /*00b4*/ 	.byte	0x00, 0xf0, 0x11, 0x00


	//----- nvinfo : EIATTR_KPARAM_INFO
	.align		4
.L_39:
        /*00b8*/ 	.byte	0x04, 0x17
        /*00ba*/ 	.short	(.L_41 - .L_40)
.L_40:
        /*00bc*/ 	.word	0x00000000
        /*00c0*/ 	.short	0x000e
        /*00c2*/ 	.short	0x004c
        /*00c4*/ 	.byte	0x00, 0xf0, 0x11, 0x00


	//----- nvinfo : EIATTR_KPARAM_INFO
	.align		4
.L_41:
        /*00c8*/ 	.byte	0x04, 0x17
        /*00ca*/ 	.short	(.L_43 - .L_42)
.L_42:
        /*00cc*/ 	.word	0x00000000
        /*00d0*/ 	.short	0x000d
        /*00d2*/ 	.short	0x0048
        /*00d4*/ 	.byte	0x00, 0xf0, 0x11, 0x00


	//----- nvinfo : EIATTR_KPARAM_INFO
	.align		4
.L_43:
        /*00d8*/ 	.byte	0x04, 0x17
        /*00da*/ 	.short	(.L_45 - .L_44)
.L_44:
        /*00dc*/ 	.word	0x00000000
        /*00e0*/ 	.short	0x000c
        /*00e2*/ 	.short	0x0044
        /*00e4*/ 	.byte	0x00, 0xf0, 0x11, 0x00


	//----- nvinfo : EIATTR_KPARAM_INFO
	.align		4
.L_45:
        /*00e8*/ 	.byte	0x04, 0x17
        /*00ea*/ 	.short	(.L_47 - .L_46)
.L_46:
        /*00ec*/ 	.word	0x00000000
        /*00f0*/ 	.short	0x000b
        /*00f2*/ 	.short	0x0040
        /*00f4*/ 	.byte	0x00, 0xf0, 0x11, 0x00


	//----- nvinfo : EIATTR_KPARAM_INFO
	.align		4
.L_47:
        /*00f8*/ 	.byte	0x04, 0x17
        /*00fa*/ 	.short	(.L_49 - .L_48)
.L_48:
        /*00fc*/ 	.word	0x00000000
        /*0100*/ 	.short	0x000a
        /*0102*/ 	.short	0x003c
        /*0104*/ 	.byte	0x00, 0xf0, 0x11, 0x00


	//----- nvinfo : EIATTR_KPARAM_INFO
	.align		4
.L_49:
        /*0108*/ 	.byte	0x04, 0x17
        /*010a*/ 	.short	(.L_51 - .L_50)
.L_50:
        /*010c*/ 	.word	0x00000000
        /*0110*/ 	.short	0x0009
        /*0112*/ 	.short	0x0038
        /*0114*/ 	.byte	0x00, 0xf0, 0x11, 0x00


	//----- nvinfo : EIATTR_KPARAM_INFO
	.align		4
.L_51:
        /*0118*/ 	.byte	0x04, 0x17
        /*011a*/ 	.short	(.L_53 - .L_52)
.L_52:
        /*011c*/ 	.word	0x00000000
        /*0120*/ 	.short	0x0008
        /*0122*/ 	.short	0x0034
        /*0124*/ 	.byte	0x00, 0xf0, 0x11, 0x00


	//----- nvinfo : EIATTR_KPARAM_INFO
	.align		4
.L_53:
        /*0128*/ 	.byte	0x04, 0x17
        /*012a*/ 	.short	(.L_55 - .L_54)
.L_54:
        /*012c*/ 	.word	0x00000000
        /*0130*/ 	.short	0x0007
        /*0132*/ 	.short	0x0030
        /*0134*/ 	.byte	0x00, 0xf0, 0x11, 0x00


	//----- nvinfo : EIATTR_KPARAM_INFO
	.align		4
.L_55:
        /*0138*/ 	.byte	0x04, 0x17
        /*013a*/ 	.short	(.L_57 - .L_56)
.L_56:
        /*013c*/ 	.word	0x00000000
        /*0140*/ 	.short	0x0006
        /*0142*/ 	.short	0x002c
        /*0144*/ 	.byte	0x00, 0xf0, 0x11, 0x00


	//----- nvinfo : EIATTR_KPARAM_INFO
	.align		4
.L_57:
        /*0148*/ 	.byte	0x04, 0x17
        /*014a*/ 	.short	(.L_59 - .L_58)
.L_58:
        /*014c*/ 	.word	0x00000000
        /*0150*/ 	.short	0x0005
        /*0152*/ 	.short	0x0028
        /*0154*/ 	.byte	0x00, 0xf0, 0x11, 0x00


	//----- nvinfo : EIATTR_KPARAM_INFO
	.align		4
.L_59:
        /*0158*/ 	.byte	0x04, 0x17
        /*015a*/ 	.short	(.L_61 - .L_60)
.L_60:
        /*015c*/ 	.word	0x00000000
        /*0160*/ 	.short	0x0004
        /*0162*/ 	.short	0x0020
        /*0164*/ 	.byte	0x00, 0xf4, 0x21, 0x00


	//----- nvinfo : EIATTR_KPARAM_INFO
	.align		4
.L_61:
        /*0168*/ 	.byte	0x04, 0x17
        /*016a*/ 	.short	(.L_63 - .L_62)
.L_62:
        /*016c*/ 	.word	0x00000000
        /*0170*/ 	.short	0x0003
        /*0172*/ 	.short	0x0018
        /*0174*/ 	.byte	0x00, 0xf4, 0x21, 0x00


	//----- nvinfo : EIATTR_KPARAM_INFO
	.align		4
.L_63:
        /*0178*/ 	.byte	0x04, 0x17
        /*017a*/ 	.short	(.L_65 - .L_64)
.L_64:
        /*017c*/ 	.word	0x00000000
        /*0180*/ 	.short	0x0002
        /*0182*/ 	.short	0x0010
        /*0184*/ 	.byte	0x00, 0xf4, 0x21, 0x00


	//----- nvinfo : EIATTR_KPARAM_INFO
	.align		4
.L_65:
        /*0188*/ 	.byte	0x04, 0x17
        /*018a*/ 	.short	(.L_67 - .L_66)
.L_66:
        /*018c*/ 	.word	0x00000000
        /*0190*/ 	.short	0x0001
        /*0192*/ 	.short	0x0008
        /*0194*/ 	.byte	0x00, 0xf4, 0x21, 0x00


	//----- nvinfo : EIATTR_KPARAM_INFO
	.align		4
.L_67:
        /*0198*/ 	.byte	0x04, 0x17
        /*019a*/ 	.short	(.L_69 - .L_68)
.L_68:
        /*019c*/ 	.word	0x00000000
        /*01a0*/ 	.short	0x0000
        /*01a2*/ 	.short	0x0000
        /*01a4*/ 	.byte	0x00, 0xf4, 0x21, 0x00


	//----- nvinfo : EIATTR_AT_ENTRY_FRAGMENTS
	.align		4
.L_69:
        /*01a8*/ 	.byte	0x04, 0x4f
        /*01aa*/ 	.short	(.L_71 - .L_70)


	//   ....[0]....
.L_70:
        /*01ac*/ 	.word	0x00000004


	//----- nvinfo : EIATTR_RESERVED_SMEM_USED
	.align		4
.L_71:
        /*01b0*/ 	.byte	0x01, 0x41
	.zero		2


	//----- nvinfo : EIATTR_SPARSE_MMA_MASK
	.align		4
        /*01b4*/ 	.byte	0x03, 0x50
        /*01b6*/ 	.short	0x0000


	//----- nvinfo : EIATTR_TCGEN05_1CTA_USED
	.align		4
        /*01b8*/ 	.byte	0x01, 0x51
	.zero		2


	//----- nvinfo : EIATTR_MAXREG_COUNT
	.align		4
        /*01bc*/ 	.byte	0x03, 0x1b
        /*01be*/ 	.short	0x00ff


	//----- nvinfo : EIATTR_NUM_BARRIERS
	.align		4
        /*01c0*/ 	.byte	0x02, 0x4c
        /*01c2*/ 	.byte	0x01
	.zero		1


	//----- nvinfo : EIATTR_INT_WARP_WIDE_INSTR_OFFSETS
	.align		4
        /*01c4*/ 	.byte	0x04, 0x31
        /*01c6*/ 	.short	(.L_73 - .L_72)


	//   ....[0]....
.L_72:
        /*01c8*/ 	.word	0x00001a60


	//   ....[1]....
        /*01cc*/ 	.word	0x00001a70


	//   ....[2]....
        /*01d0*/ 	.word	0x00002080


	//   ....[3]....
        /*01d4*/ 	.word	0x00002100


	//   ....[4]....
        /*01d8*/ 	.word	0x00003880


	//   ....[5]....
        /*01dc*/ 	.word	0x00007290


	//   ....[6]....
        /*01e0*/ 	.word	0x000072e0


	//----- nvinfo : EIATTR_COOP_GROUP_MASK_REGIDS
	.align		4
.L_73:
        /*01e4*/ 	.byte	0x04, 0x29
        /*01e6*/ 	.short	(.L_75 - .L_74)


	//   ....[0]....
.L_74:
        /*01e8*/ 	.word	0xffffffff


	//   ....[1]....
        /*01ec*/ 	.word	0xffffffff


	//   ....[2]....
        /*01f0*/ 	.word	0xffffffff


	//   ....[3]....
        /*01f4*/ 	.word	0xffffffff


	//----- nvinfo : EIATTR_COOP_GROUP_INSTR_OFFSETS
	.align		4
.L_75:
        /*01f8*/ 	.byte	0x04, 0x28
        /*01fa*/ 	.short	(.L_77 - .L_76)


	//   ....[0]....
.L_76:
        /*01fc*/ 	.word	0x00000050


	//   ....[1]....
        /*0200*/ 	.word	0x00000310


	//   ....[2]....
        /*0204*/ 	.word	0x00007120


	//   ....[3]....
        /*0208*/ 	.word	0x00007390


	//----- nvinfo : EIATTR_VRC_CTA_INIT_COUNT
	.align		4
.L_77:
        /*020c*/ 	.byte	0x02, 0x4a
        /*020e*/ 	.byte	0x80
	.zero		1


	//----- nvinfo : EIATTR_MBARRIER_INSTR_OFFSETS
	.align		4
        /*0210*/ 	.byte	0x04, 0x39
        /*0212*/ 	.short	(.L_79 - .L_78)


	//   ....[0]....
.L_78:
        /*0214*/ 	.word	0x00001fb0
        /*0218*/ 	.word	0x000000ff
        /*021c*/ 	.word	0x00000000
        /*0220*/ 	.short	0x0100
        /*0222*/ 	.byte	0x0d
	.zero		1


	//   ....[1]....
        /*0224*/ 	.word	0x00002200
        /*0228*/ 	.word	0x000000ff
        /*022c*/ 	.word	0x00005808
        /*0230*/ 	.short	0x0100
        /*0232*/ 	.byte	0x0b
	.zero		1


	//   ....[2]....
        /*0234*/ 	.word	0x00002520
        /*0238*/ 	.word	0x000000ff
        /*023c*/ 	.word	0x00004800
        /*0240*/ 	.short	0x0100
        /*0242*/ 	.byte	0x0b
	.zero		1


	//   ....[3]....
        /*0244*/ 	.word	0x000027b0
        /*0248*/ 	.word	0x000000ff
        /*024c*/ 	.word	0x00004800
        /*0250*/ 	.short	0x010a
        /*0252*/ 	.byte	0x0b
	.zero		1


	//   ....[4]....
        /*0254*/ 	.word	0x00002800
        /*0258*/ 	.word	0x000000ff
        /*025c*/ 	.word	0x00004800
        /*0260*/ 	.short	0x0108
        /*0262*/ 	.byte	0x0b
	.zero		1


	//   ....[5]....
        /*0264*/ 	.word	0x00003940
        /*0268*/ 	.word	0x000000ff
        /*026c*/ 	.word	0x00005810
        /*0270*/ 	.short	0x0100
        /*0272*/ 	.byte	0x0b
	.zero		1


	//   ....[6]....
        /*0274*/ 	.word	0x00003ab0
        /*0278*/ 	.word	0x000000ff
        /*027c*/ 	.word	0x00005810
        /*0280*/ 	.short	0x010a
        /*0282*/ 	.byte	0x0b
	.zero		1


	//   ....[7]....
        /*0284*/ 	.word	0x00003b30
        /*0288*/ 	.word	0x000000ff
        /*028c*/ 	.word	0x00005810
        /*0290*/ 	.short	0x0108
        /*0292*/ 	.byte	0x0b
	.zero		1


	//   ....[8]....
        /*0294*/ 	.word	0x00003b50
        /*0298*/ 	.word	0x000000ff
        /*029c*/ 	.word	0x00000000
        /*02a0*/ 	.short	0x010a
        /*02a2*/ 	.byte	0x0d
	.zero		1


	//   ....[9]....
        /*02a4*/ 	.word	0x00004a90
        /*02a8*/ 	.word	0x000000ff
        /*02ac*/ 	.word	0x00000000
        /*02b0*/ 	.short	0x010a
        /*02b2*/ 	.byte	0x0d
	.zero		1


	//   ....[10]....
        /*02b4*/ 	.word	0x00004c10
        /*02b8*/ 	.word	0x000000ff
        /*02bc*/ 	.word	0x00005800
        /*02c0*/ 	.short	0x0108
        /*02c2*/ 	.byte	0x0b
	.zero		1


	//   ....[11]....
        /*02c4*/ 	.word	0x00004c80
        /*02c8*/ 	.word	0x000000ff
        /*02cc*/ 	.word	0x00005808
        /*02d0*/ 	.short	0x0108
        /*02d2*/ 	.byte	0x0b
	.zero		1


	//   ....[12]....
        /*02d4*/ 	.word	0x000073b0
        /*02d8*/ 	.word	0x000000ff
        /*02dc*/ 	.word	0x00004800
        /*02e0*/ 	.short	0x010a
        /*02e2*/ 	.byte	0x0b
	.zero		1


	//   ....[13]....
        /*02e4*/ 	.word	0x000073e0
        /*02e8*/ 	.word	0x000000ff
        /*02ec*/ 	.word	0x00005810
        /*02f0*/ 	.short	0x010a
        /*02f2*/ 	.byte	0x0b
	.zero		1


	//   ....[14]....
        /*02f4*/ 	.word	0x00007410
        /*02f8*/ 	.word	0x000000ff
        /*02fc*/ 	.word	0x00000000
        /*0300*/ 	.short	0x010a
        /*0302*/ 	.byte	0x0d
	.zero		1


	//   ....[15]....
        /*0304*/ 	.word	0x00007440
        /*0308*/ 	.word	0x000000ff
        /*030c*/ 	.word	0x00000000
        /*0310*/ 	.short	0x010a
        /*0312*/ 	.byte	0x0d
	.zero		1


	//----- nvinfo : EIATTR_NUM_MBARRIERS
	.align		4
.L_79:
        /*0314*/ 	.byte	0x03, 0x38
        /*0316*/ 	.short	0xffff


	//----- nvinfo : EIATTR_EXIT_INSTR_OFFSETS
	.align		4
        /*0318*/ 	.byte	0x04, 0x1c
        /*031a*/ 	.short	(.L_81 - .L_80)


	//   ....[0]....
.L_80:
        /*031c*/ 	.word	0x000073a0


	//----- nvinfo : EIATTR_REQNTID
	.align		4
.L_81:
        /*0320*/ 	.byte	0x04, 0x10
        /*0322*/ 	.short	(.L_83 - .L_82)
.L_82:
        /*0324*/ 	.word	0x00000080
        /*0328*/ 	.word	0x00000001
        /*032c*/ 	.word	0x00000001


	//----- nvinfo : EIATTR_CRS_STACK_SIZE
	.align		4
.L_83:
        /*0330*/ 	.byte	0x04, 0x1e
        /*0332*/ 	.short	(.L_85 - .L_84)
.L_84:
        /*0334*/ 	.word	0x00000000


	//----- nvinfo : EIATTR_CBANK_PARAM_SIZE
	.align		4
.L_85:
        /*0338*/ 	.byte	0x03, 0x19
        /*033a*/ 	.short	0x0088


	//----- nvinfo : EIATTR_PARAM_CBANK
	.align		4
        /*033c*/ 	.byte	0x04, 0x0a
        /*033e*/ 	.short	(.L_87 - .L_86)
	.align		4
.L_86:
        /*0340*/ 	.word	index@(.nv.constant0.attn_fwd)
        /*0344*/ 	.short	0x0380
        /*0346*/ 	.short	0x0088


	//----- nvinfo : EIATTR_SW_WAR
	.align		4
.L_87:
        /*0348*/ 	.byte	0x04, 0x36
        /*034a*/ 	.short	(.L_89 - .L_88)
.L_88:
        /*034c*/ 	.word	0x00000008
.L_89:


//--------------------- .nv.compat                --------------------------
	.section	.nv.compat,"",@"SHT_CUDA_COMPAT_INFO"
	.align	4
        /*0000*/ 	.byte	0x02, 0x02, 0x02, 0x00, 0x02, 0x05, 0x05, 0x00, 0x02, 0x03, 0x00, 0x00, 0x02, 0x06, 0x01, 0x00


//--------------------- .nv.callgraph             --------------------------
	.section	.nv.callgraph,"",@"SHT_CUDA_CALLGRAPH"
	.align	4
	.sectionentsize	8
	.align		4
        /*0000*/ 	.word	0x00000000
	.align		4
        /*0004*/ 	.word	0xffffffff
	.align		4
        /*0008*/ 	.word	0x00000000
	.align		4
        /*000c*/ 	.word	0xfffffffe
	.align		4
        /*0010*/ 	.word	0x00000000
	.align		4
        /*0014*/ 	.word	0xfffffffd
	.align		4
        /*0018*/ 	.word	0x00000000
	.align		4
        /*001c*/ 	.word	0xfffffffc


//--------------------- .nv.constant4             --------------------------
	.section	.nv.constant4,"a",@progbits
	.align	8
	.align		8
.nv.constant4:
        /*0000*/ 	.dword	_$_str


//--------------------- .text.attn_fwd            --------------------------
	.section	.text.attn_fwd,"ax",@progbits
	.align	128
        .global         attn_fwd
        .type           attn_fwd,@function
        .size           attn_fwd,(.L_x_28 - attn_fwd)
        .other          attn_fwd,@"STO_CUDA_ENTRY STV_DEFAULT"
attn_fwd:
.text.attn_fwd:
[----:B------:R-:W0:Y:S01]  /*0000*/  LDC R1, c[0x0][0x37c] ;  /* 0x0000df00ff017b82 */ /* 0x000e220000000800 */
[----:B------:R-:W1:Y:S02]  /*0010*/  S2R R122, SR_TID.X ;  /* 0x00000000007a7919 */ /* 0x000e640000002100 */
[----:B-1----:R-:W-:-:S13]  /*0020*/  ISETP.GE.U32.AND P0, PT, R122, 0x20, PT ;  /* 0x000000207a00780c */ /* 0x002fda0003f06070 */
[----:B------:R-:W-:Y:S05]  /*0030*/  @P0 BRA `(.L_x_0) ;  /* 0x0000000000b80947 */ /* 0x000fea0003800000 */
[----:B------:R-:W1:Y:S01]  /*0040*/  S2UR UR6, SR_CgaCtaId ;  /* 0x00000000000679c3 */ /* 0x000e620000008800 */
[----:B------:R-:W-:Y:S01]  /*0050*/  NOP ;  /* 0x0000000000007918 */ /* 0x000fe20000000000 */
[----:B------:R-:W-:Y:S02]  /*0060*/  UMOV UR4, 0x40 ;  /* 0x0000004000047882 */ /* 0x000fe40000000000 */
[----:B-1----:R-:W-:-:S09]  /*0070*/  ULEA UR4, UR6, UR4, 0x18 ;  /* 0x0000000406047291 */ /* 0x002fd2000f8ec0ff */
[----:B------:R-:W1:Y:S01]  /*0080*/  LDS.U8 R0, [UR4] ;  /* 0x00000004ff007984 */ /* 0x000e620008000000 */
[----:B------:R-:W-:Y:S02]  /*0090*/  UMOV UR4, 0x400 ;  /* 0x0000040000047882 */ /* 0x000fe40000000000 */
[----:B------:R-:W-:Y:S01]  /*00a0*/  ULEA UR4, UR6, UR4, 0x18 ;  /* 0x0000000406047291 */ /* 0x000fe2000f8ec0ff */
[----:B-1----:R-:W-:-:S13]  /*00b0*/  ISETP.NE.AND P1, PT, R0, RZ, PT ;  /* 0x000000ff0000720c */ /* 0x002fda0003f25270 */
[----:B------:R-:W-:Y:S05]  /*00c0*/  @P1 BRA `(.L_x_1) ;  /* 0x00000000007c1947 */ /* 0x000fea0003800000 */
[----:B------:R-:W-:-:S13]  /*00d0*/  ELECT P1, URZ, PT ;  /* 0x0000000000ff782f */ /* 0x000fda0003820000 */
[----:B------:R-:W-:Y:S05]  /*00e0*/  @!P1 BRA `(.L_x_2) ;  /* 0x0000000000849947 */ /* 0x000fea0003800000 */
[----:B------:R-:W-:Y:S01]  /*00f0*/  UMOV UR5, 0x4 ;  /* 0x0000000400057882 */ /* 0x000fe20000000000 */
[----:B------:R-:W-:Y:S01]  /*0100*/  HFMA2 R4, -RZ, RZ, 0, 5.9604644775390625e-08 ;  /* 0x00000001ff047431 */ /* 0x000fe200000001ff */
[----:B------:R-:W-:-:S03]  /*0110*/  MOV R5, 0xf ;  /* 0x0000000f00057802 */ /* 0x000fc60000000f00 */
[----:B------:R-:W-:Y:S04]  /*0120*/  DEPBAR.LE SB1, 0x36 ;  /* 0x00009d800000791a */ /* 0x000fe80000000000 */
[----:B------:R-:W1:Y:S02]  /*0130*/  UTCATOMSWS.FIND_AND_SET.ALIGN UP0, UR5, UR5 ;  /* 0x00000005000575e3 */ /* 0x000e640008000800 */
[----:B-1----:R-:W-:-:S04]  /*0140*/  PLOP3.LUT P1, PT, PT, PT, UP0, 0x80, 0x8 ;  /* 0x000000000008781c */ /* 0x002fc80003f2f008 */
[----:B------:R-:W-:-:S04]  /*0150*/  SEL R0, RZ, 0xffffffff, !P1 ;  /* 0xffffffffff007807 */ /* 0x000fc80004800000 */
[----:B------:R-:W-:Y:S02]  /*0160*/  ISETP.NE.AND P1, PT, R0, RZ, PT ;  /* 0x000000ff0000720c */ /* 0x000fe40003f25270 */
[----:B------:R-:W-:-:S11]  /*0170*/  MOV R0, UR5 ;  /* 0x0000000500007c02 */ /* 0x000fd60008000f00 */
[----:B------:R-:W-:Y:S05]  /*0180*/  @P1 BRA `(.L_x_3) ;  /* 0x0000000000241947 */ /* 0x000fea0003800000 */
.L_x_4:
[----:B------:R-:W-:Y:S05]  /*0190*/  NANOSLEEP 0x64 ;  /* 0x000000640000795d */ /* 0x000fea0003800000 */
[----:B------:R-:W-:-:S05]  /*01a0*/  UMOV UR5, 0x4 ;  /* 0x0000000400057882 */ /* 0x000fca0000000000 */
[----:B------:R-:W-:Y:S04]  /*01b0*/  DEPBAR.LE SB1, 0x36 ;  /* 0x00009d800000791a */ /* 0x000fe80000000000 */
[----:B------:R-:W1:Y:S02]  /*01c0*/  UTCATOMSWS.FIND_AND_SET.ALIGN UP0, UR5, UR5 ;  /* 0x00000005000575e3 */ /* 0x000e640008000800 */
[----:B-1----:R-:W-:-:S04]  /*01d0*/  PLOP3.LUT P1, PT, PT, PT, UP0, 0x80, 0x8 ;  /* 0x000000000008781c */ /* 0x002fc80003f2f008 */
[----:B------:R-:W-:-:S04]  /*01e0*/  SEL R0, RZ, 0xffffffff, !P1 ;  /* 0xffffffffff007807 */ /* 0x000fc80004800000 */
[----:B------:R-:W-:Y:S02]  /*01f0*/  ISETP.NE.AND P1, PT, R0, RZ, PT ;  /* 0x000000ff0000720c */ /* 0x000fe40003f25270 */
[----:B------:R-:W-:-:S11]  /*0200*/  MOV R0, UR5 ;  /* 0x0000000500007c02 */ /* 0x000fd60008000f00 */
[----:B------:R-:W-:Y:S05]  /*0210*/  @!P1 BRA `(.L_x_4) ;  /* 0xfffffffc00dc9947 */ /* 0x000fea000383ffff */
.L_x_3:
[----:B------:R-:W-:Y:S01]  /*0220*/  IADD3 R3, PT, PT, R0, 0x10, RZ ;  /* 0x0000001000037810 */ /* 0x000fe20007ffe0ff */
[----:B------:R-:W-:Y:S01]  /*0230*/  UMOV UR5, 0x50 ;  /* 0x0000005000057882 */ /* 0x000fe20000000000 */
[----:B------:R-:W-:Y:S01]  /*0240*/  SHF.L.U32 R2, R5, R0, RZ ;  /* 0x0000000005027219 */ /* 0x000fe200000006ff */
[----:B------:R-:W-:Y:S01]  /*0250*/  ULEA UR5, UR6, UR5, 0x18 ;  /* 0x0000000506057291 */ /* 0x000fe2000f8ec0ff */
[----:B------:R-:W-:Y:S02]  /*0260*/  SHF.L.U32 R3, R4, R3, RZ ;  /* 0x0000000304037219 */ /* 0x000fe400000006ff */
[----:B------:R-:W-:Y:S02]  /*0270*/  SHF.L.U32 R0, R0, 0x5, RZ ;  /* 0x0000000500007819 */ /* 0x000fe400000006ff */
[----:B------:R-:W-:-:S05]  /*0280*/  LOP3.LUT R2, R3, R2, RZ, 0xfc, !PT ;  /* 0x0000000203027212 */ /* 0x000fca00078efcff */
[----:B------:R1:W-:Y:S04]  /*0290*/  ATOMS.OR RZ, [UR5], R2 ;  /* 0x00000002ffff798c */ /* 0x0003e8000b000005 */
[----:B------:R1:W-:Y:S01]  /*02a0*/  STS [UR4], R0 ;  /* 0x00000000ff007988 */ /* 0x0003e20008000804 */
[----:B------:R-:W-:Y:S05]  /*02b0*/  BRA `(.L_x_2) ;  /* 0x0000000000107947 */ /* 0x000fea0003800000 */
.L_x_1:
[----:B------:R-:W-:Y:S02]  /*02c0*/  MOV R0, 0xffffffff ;  /* 0xffffffff00007802 */ /* 0x000fe40000000f00 */
[----:B------:R-:W-:-:S03]  /*02d0*/  MOV R2, 0x300 ;  /* 0x0000030000027802 */ /* 0x000fc60000000f00 */
[----:B------:R1:W-:Y:S04]  /*02e0*/  STS [UR4], R0 ;  /* 0x00000000ff007988 */ /* 0x0003e80008000804 */
[----:B01----:R-:W-:Y:S05]  /*02f0*/  CALL.REL.NOINC `($__internal_1_$__cuda_sm10x_tcgen05_guardrail_trap_phase_invalid_during_alloc) ;  /* 0x0000007000687944 */ /* 0x003fea0003c00000 */
.L_x_2:
[----:B------:R-:W-:Y:S05]  /*0300*/  WARPSYNC.ALL ;  /* 0x0000000000007948 */ /* 0x000fea0003800000 */
[----:B------:R-:W-:Y:S01]  /*0310*/  NOP ;  /* 0x0000000000007918 */ /* 0x000fe20000000000 */
.L_x_0:
[----:B-1----:R-:W1:Y:S01]  /*0320*/  S2R R0, SR_CTAID.X ;  /* 0x0000000000007919 */ /* 0x002e620000002500 */
[----:B------:R-:W2:Y:S01]  /*0330*/  S2UR UR6, SR_CgaCtaId ;  /* 0x00000000000679c3 */ /* 0x000ea20000008800 */
[----:B------:R-:W3:Y:S01]  /*0340*/  LDCU.64 UR4, c[0x0][0x3b0] ;  /* 0x00007600ff0477ac */ /* 0x000ee20008000a00 */
[----:B------:R-:W-:Y:S01]  /*0350*/  LOP3.LUT R121, R122, 0x7f, RZ, 0xc0, !PT ;  /* 0x0000007f7a797812 */ /* 0x000fe200078ec0ff */
[----:B------:R-:W-:Y:S01]  /*0360*/  UMOV UR11, 0x400 ;  /* 0x00000400000b7882 */ /* 0x000fe20000000000 */
[----:B------:R-:W4:Y:S04]  /*0370*/  LDCU.64 UR28, c[0x0][0x358] ;  /* 0x00006b00ff1c77ac */ /* 0x000f280008000a00 */
[----:B------:R-:W3:Y:S08]  /*0380*/  S2UR UR10, SR_CTAID.Y ;  /* 0x00000000000a79c3 */ /* 0x000ef00000002600 */
[----:B------:R-:W0:Y:S08]  /*0390*/  LDC.64 R2, c[0x0][0x380] ;  /* 0x0000e000ff027b82 */ /* 0x000e300000000a00 */
[----:B------:R-:W4:Y:S01]  /*03a0*/  LDC R23, c[0x0][0x3b8] ;  /* 0x0000ee00ff177b82 */ /* 0x000f220000000800 */
[----:B--2---:R-:W-:-:S07]  /*03b0*/  ULEA UR11, UR6, UR11, 0x18 ;  /* 0x0000000b060b7291 */ /* 0x004fce000f8ec0ff */
[----:B------:R-:W-:Y:S01]  /*03c0*/  BAR.SYNC.DEFER_BLOCKING 0x0 ;  /* 0x0000000000007b1d */ /* 0x000fe20000010000 */
[----:B-1----:R-:W-:Y:S01]  /*03d0*/  LEA R121, R0, R121, 0x7 ;  /* 0x0000007900797211 */ /* 0x002fe200078e38ff */
[----:B---3--:R-:W-:-:S04]  /*03e0*/  UIMAD UR4, UR10, UR4, URZ ;  /* 0x000000040a0472a4 */ /* 0x008fc8000f8e02ff */
[----:B------:R-:W-:Y:S01]  /*03f0*/  IMAD R0, R121, UR5, RZ ;  /* 0x0000000579007c24 */ /* 0x000fe2000f8e02ff */
[----:B------:R-:W-:Y:S02]  /*0400*/  USHF.L.U32 UR7, UR4, 0x1, URZ ;  /* 0x0000000104077899 */ /* 0x000fe400080006ff */
[----:B------:R-:W-:Y:S02]  /*0410*/  UIMAD.WIDE UR4, UR4, 0x2, URZ ;  /* 0x00000002040478a5 */ /* 0x000fe4000f8e02ff */
[C---:B------:R-:W-:Y:S01]  /*0420*/  SHF.L.U32 R7, R0.reuse, 0x1, RZ ;  /* 0x0000000100077819 */ /* 0x040fe200000006ff */
[----:B------:R-:W-:-:S03]  /*0430*/  IMAD.HI R0, R0, 0x2, RZ ;  /* 0x0000000200007827 */ /* 0x000fc600078e02ff */
[----:B0-----:R-:W-:Y:S02]  /*0440*/  IADD3 R6, P1, P2, R7, UR7, R2 ;  /* 0x0000000707067c10 */ /* 0x001fe4000fa3e002 */
[C---:B----4-:R-:W-:Y:S01]  /*0450*/  SHF.L.U32 R5, R23.reuse, 0x3, RZ ;  /* 0x0000000317057819 */ /* 0x050fe200000006ff */
[C---:B------:R-:W-:Y:S01]  /*0460*/  IMAD R11, R23.reuse, 0xa, RZ ;  /* 0x0000000a170b7824 */ /* 0x040fe200078e02ff */
[----:B------:R-:W0:Y:S01]  /*0470*/  LDS R118, [UR11] ;  /* 0x0000000bff767984 */ /* 0x000e220008000800 */
[----:B------:R-:W-:Y:S01]  /*0480*/  IADD3.X R7, PT, PT, R0, UR5, R3, P1, P2 ;  /* 0x0000000500077c10 */ /* 0x000fe20008fe4403 */
[C---:B------:R-:W-:Y:S01]  /*0490*/  IMAD R21, R23.reuse, 0x28, RZ ;  /* 0x0000002817157824 */ /* 0x040fe200078e02ff */
[CC--:B------:R-:W-:Y:S01]  /*04a0*/  LEA R4, P1, R23.reuse, R6.reuse, 0x4 ;  /* 0x0000000617047211 */ /* 0x0c0fe200078220ff */
[C---:B------:R-:W-:Y:S01]  /*04b0*/  IMAD R19, R23.reuse, 0x14, RZ ;  /* 0x0000001417137824 */ /* 0x040fe200078e02ff */
[C---:B------:R-:W-:Y:S01]  /*04c0*/  LEA R3, R23.reuse, R23, 0x2 ;  /* 0x0000001717037211 */ /* 0x040fe200078e10ff */
[----:B------:R-:W-:Y:S01]  /*04d0*/  IMAD R25, R23, 0x6, RZ ;  /* 0x0000000617197824 */ /* 0x000fe200078e02ff */
[----:B------:R-:W-:Y:S01]  /*04e0*/  LEA.HI.X.SX32 R5, R5, R7, 0x1, P1 ;  /* 0x0000000705057211 */ /* 0x000fe200008f0eff */
[----:B------:R-:W-:Y:S01]  /*04f0*/  BAR.SYNC.DEFER_BLOCKING 0x0 ;  /* 0x0000000000007b1d */ /* 0x000fe20000010000 */
[----:B------:R-:W-:-:S02]  /*0500*/  IADD3 R2, P1, PT, R11, R6, RZ ;  /* 0x000000060b027210 */ /* 0x000fc40007f3e0ff */
[C---:B------:R-:W-:Y:S02]  /*0510*/  SHF.L.U32 R9, R23.reuse, 0x4, RZ ;  /* 0x0000000417097819 */ /* 0x040fe400000006ff */
[CC--:B------:R-:W-:Y:S01]  /*0520*/  LEA R14, P2, R23.reuse, R6.reuse, 0x5 ;  /* 0x00000006170e7211 */ /* 0x0c0fe200078428ff */
[----:B------:R-:W-:Y:S01]  /*0530*/  IMAD R27, R23, 0xc, RZ ;  /* 0x0000000c171b7824 */ /* 0x000fe200078e02ff */
[-C--:B------:R-:W-:Y:S01]  /*0540*/  LEA.HI.X.SX32 R3, R3, R7.reuse, 0x1, P1 ;  /* 0x0000000703037211 */ /* 0x080fe200008f0eff */
[C---:B------:R-:W-:Y:S01]  /*0550*/  IMAD R29, R23.reuse, 0x50, RZ ;  /* 0x00000050171d7824 */ /* 0x040fe200078e02ff */
[C---:B------:R-:W-:Y:S01]  /*0560*/  SHF.L.U32 R13, R23.reuse, 0x5, RZ ;  /* 0x00000005170d7819 */ /* 0x040fe200000006ff */
[C---:B------:R-:W-:Y:S01]  /*0570*/  IMAD R115, R23.reuse, 0x18, RZ ;  /* 0x0000001817737824 */ /* 0x040fe200078e02ff */
[CC--:B------:R-:W-:Y:S01]  /*0580*/  LEA R16, P3, R23.reuse, R6.reuse, 0x6 ;  /* 0x0000000617107211 */ /* 0x0c0fe200078630ff */
[----:B------:R-:W-:Y:S01]  /*0590*/  IMAD R22, R23, 0x30, RZ ;  /* 0x0000003017167824 */ /* 0x000fe200078e02ff */
[-C--:B------:R-:W-:Y:S01]  /*05a0*/  LEA.HI.X.SX32 R15, R9, R7.reuse, 0x1, P2 ;  /* 0x00000007090f7211 */ /* 0x080fe200010f0eff */
[----:B------:R-:W-:Y:S01]  /*05b0*/  IMAD R117, R23, 0x60, RZ ;  /* 0x0000006017757824 */ /* 0x000fe200078e02ff */
[-C--:B------:R-:W-:Y:S01]  /*05c0*/  IADD3 R18, P1, PT, R21, R6.reuse, RZ ;  /* 0x0000000615127210 */ /* 0x080fe20007f3e0ff */
[----:B------:R-:W-:Y:S01]  /*05d0*/  IMAD R113, R23, 0xe, RZ ;  /* 0x0000000e17717824 */ /* 0x000fe200078e02ff */
[-C--:B------:R-:W-:Y:S01]  /*05e0*/  IADD3 R12, P2, PT, R19, R6.reuse, RZ ;  /* 0x00000006130c7210 */ /* 0x080fe20007f5e0ff */
[----:B------:R-:W-:Y:S01]  /*05f0*/  IMAD R110, R23, 0x70, RZ ;  /* 0x00000070176e7824 */ /* 0x000fe200078e02ff */
[-C--:B------:R-:W-:Y:S01]  /*0600*/  LEA.HI.X.SX32 R17, R13, R7.reuse, 0x1, P3 ;  /* 0x000000070d117211 */ /* 0x080fe200018f0eff */
[----:B------:R-:W-:Y:S01]  /*0610*/  IMAD R26, R23, 0x38, RZ ;  /* 0x00000038171a7824 */ /* 0x000fe200078e02ff */
[-C--:B------:R-:W-:Y:S01]  /*0620*/  LEA.HI.X.SX32 R19, R19, R7.reuse, 0x1, P1 ;  /* 0x0000000713137211 */ /* 0x080fe200008f0eff */
[----:B------:R-:W-:Y:S01]  /*0630*/  IMAD R61, R23, 0x1e, RZ ;  /* 0x0000001e173d7824 */ /* 0x000fe200078e02ff */
[----:B------:R-:W-:Y:S01]  /*0640*/  LEA.HI.X.SX32 R13, R11, R7, 0x1, P2 ;  /* 0x000000070b0d7211 */ /* 0x000fe200010f0eff */
[----:B------:R1:W5:Y:S01]  /*0650*/  LDG.E.U16 R8, desc[UR28][R4.64] ;  /* 0x0000001c04087981 */ /* 0x000362000c1e1500 */
[----:B------:R-:W-:Y:S01]  /*0660*/  IADD3 R20, P3, PT, R29, R6, RZ ;  /* 0x000000061d147210 */ /* 0x000fe20007f7e0ff */
[C---:B------:R-:W-:Y:S01]  /*0670*/  IMAD R73, R23.reuse, 0x2a, RZ ;  /* 0x0000002a17497824 */ /* 0x040fe200078e02ff */
[CC--:B------:R-:W-:Y:S01]  /*0680*/  LEA R111, R23.reuse, -R23.reuse, 0x3 ;  /* 0x80000017176f7211 */ /* 0x0c0fe200078e18ff */
[----:B------:R2:W5:Y:S01]  /*0690*/  LDG.E.U16 R119, desc[UR28][R2.64] ;  /* 0x0000001c02777981 */ /* 0x000562000c1e1500 */
[C---:B------:R-:W-:Y:S01]  /*06a0*/  LEA R35, R23.reuse, -R23, 0x4 ;  /* 0x8000001717237211 */ /* 0x040fe200078e20ff */
[----:B------:R-:W-:-:S02]  /*06b0*/  IMAD R43, R23, 0x15, RZ ;  /* 0x00000015172b7824 */ /* 0x000fc400078e02ff */
[C---:B------:R-:W-:Y:S01]  /*06c0*/  IMAD R87, R23.reuse, 0x32, RZ ;  /* 0x0000003217577824 */ /* 0x040fe200078e02ff */
[----:B------:R3:W5:Y:S01]  /*06d0*/  LDG.E.U16 R10, desc[UR28][R16.64] ;  /* 0x0000001c100a7981 */ /* 0x000762000c1e1500 */
[C---:B-1----:R-:W-:Y:S01]  /*06e0*/  LEA R5, R23.reuse, R23, 0x1 ;  /* 0x0000001717057211 */ /* 0x042fe200078e08ff */
[----:B------:R-:W-:Y:S01]  /*06f0*/  IMAD R125, R23, 0x1c, RZ ;  /* 0x0000001c177d7824 */ /* 0x000fe200078e02ff */
[-C--:B------:R-:W-:Y:S01]  /*0700*/  IADD3 R4, P2, PT, R27, R6.reuse, RZ ;  /* 0x000000061b047210 */ /* 0x080fe20007f5e0ff */
[----:B------:R-:W5:Y:S01]  /*0710*/  LDG.E.U16 R9, desc[UR28][R14.64] ;  /* 0x0000001c0e097981 */ /* 0x000f62000c1e1500 */
[-C--:B--2---:R-:W-:Y:S01]  /*0720*/  IADD3 R2, P1, PT, R25, R6.reuse, RZ ;  /* 0x0000000619027210 */ /* 0x084fe20007f3e0ff */
[----:B------:R-:W-:Y:S01]  /*0730*/  IMAD R51, R23, 0x19, RZ ;  /* 0x0000001917337824 */ /* 0x000fe200078e02ff */
[-C--:B------:R-:W-:Y:S01]  /*0740*/  LEA.HI.X.SX32 R21, R21, R7.reuse, 0x1, P3 ;  /* 0x0000000715157211 */ /* 0x080fe200018f0eff */
[----:B------:R-:W5:Y:S01]  /*0750*/  LDG.E.U16 R11, desc[UR28][R12.64] ;  /* 0x0000001c0c0b7981 */ /* 0x000f62000c1e1500 */
[-C--:B------:R-:W-:Y:S01]  /*0760*/  LEA.HI.X.SX32 R3, R5, R7.reuse, 0x1, P1 ;  /* 0x0000000705037211 */ /* 0x080fe200008f0eff */
[----:B------:R-:W-:Y:S01]  /*0770*/  IMAD R101, R23, 0x3a, RZ ;  /* 0x0000003a17657824 */ /* 0x000fe200078e02ff */
[-C--:B------:R-:W-:Y:S01]  /*0780*/  LEA.HI.X.SX32 R5, R25, R7.reuse, 0x1, P2 ;  /* 0x0000000719057211 */ /* 0x080fe200010f0eff */
[----:B------:R-:W-:Y:S01]  /*0790*/  IMAD R57, R23, 0x1d, RZ ;  /* 0x0000001d17397824 */ /* 0x000fe200078e02ff */
[-C--:B---3--:R-:W-:Y:S01]  /*07a0*/  IADD3 R16, P3, PT, R115, R6.reuse, RZ ;  /* 0x0000000673107210 */ /* 0x088fe20007f7e0ff */
[----:B------:R1:W5:Y:S01]  /*07b0*/  LDG.E.U16 R120, desc[UR28][R2.64] ;  /* 0x0000001c02787981 */ /* 0x000362000c1e1500 */
[-C--:B------:R-:W-:Y:S01]  /*07c0*/  IADD3 R116, P6, PT, R22, R6.reuse, RZ ;  /* 0x0000000616747210 */ /* 0x080fe20007fde0ff */
[----:B------:R-:W-:Y:S01]  /*07d0*/  IMAD R45, R23, 0x16, RZ ;  /* 0x00000016172d7824 */ /* 0x000fe200078e02ff */
[----:B------:R-:W-:Y:S01]  /*07e0*/  LEA.HI.X.SX32 R17, R27, R7, 0x1, P3 ;  /* 0x000000071b117211 */ /* 0x000fe200018f0eff */
[----:B------:R2:W5:Y:S01]  /*07f0*/  LDG.E.U16 R14, desc[UR28][R4.64] ;  /* 0x0000001c040e7981 */ /* 0x000562000c1e1500 */
[-C--:B------:R-:W-:Y:S01]  /*0800*/  IADD3 R114, P4, PT, R113, R6.reuse, RZ ;  /* 0x0000000671727210 */ /* 0x080fe20007f9e0ff */
[C---:B------:R-:W-:Y:S01]  /*0810*/  IMAD R105, R23.reuse, 0x3c, RZ ;  /* 0x0000003c17697824 */ /* 0x040fe200078e02ff */
[-C--:B------:R-:W-:Y:S01]  /*0820*/  IADD3 R110, P3, PT, R110, R6.reuse, RZ ;  /* 0x000000066e6e7210 */ /* 0x080fe20007f7e0ff */
[----:B------:R3:W5:Y:S01]  /*0830*/  LDG.E.U16 R12, desc[UR28][R18.64] ;  /* 0x0000001c120c7981 */ /* 0x000762000c1e1500 */
[C---:B------:R-:W-:Y:S01]  /*0840*/  SHF.L.U32 R27, R23.reuse, 0x2, RZ ;  /* 0x00000002171b7819 */ /* 0x040fe200000006ff */
[C---:B-1----:R-:W-:Y:S01]  /*0850*/  IMAD R3, R23.reuse, 0x42, RZ ;  /* 0x0000004217037824 */ /* 0x042fe200078e02ff */
[C---:B------:R-:W-:Y:S01]  /*0860*/  SHF.L.U32 R25, R23.reuse, 0x1, RZ ;  /* 0x0000000117197819 */ /* 0x040fe200000006ff */
[----:B------:R1:W5:Y:S01]  /*0870*/  LDG.E.U16 R15, desc[UR28][R16.64] ;  /* 0x0000001c100f7981 */ /* 0x000362000c1e1500 */
[C---:B------:R-:W-:Y:S01]  /*0880*/  LEA R28, R23.reuse, -R23, 0x6 ;  /* 0x80000017171c7211 */ /* 0x040fe200078e30ff */
[----:B------:R-:W-:Y:S01]  /*0890*/  IMAD R39, R23, 0x12, RZ ;  /* 0x0000001217277824 */ /* 0x000fe200078e02ff */
[-C--:B--2---:R-:W-:Y:S01]  /*08a0*/  IADD3 R4, P2, PT, R117, R6.reuse, RZ ;  /* 0x0000000675047210 */ /* 0x084fe20007f5e0ff */
[----:B------:R2:W5:Y:S01]  /*08b0*/  LDG.E.U16 R13, desc[UR28][R20.64] ;  /* 0x0000001c140d7981 */ /* 0x000562000c1e1500 */
[-C--:B------:R-:W-:Y:S01]  /*08c0*/  LEA.HI.X.SX32 R117, R115, R7.reuse, 0x1, P6 ;  /* 0x0000000773757211 */ /* 0x080fe200030f0eff */
[C---:B------:R-:W-:Y:S01]  /*08d0*/  IMAD R31, R23.reuse, 0xb, RZ ;  /* 0x0000000b171f7824 */ /* 0x040fe200078e02ff */
[-C--:B------:R-:W-:Y:S01]  /*08e0*/  LEA.HI.X.SX32 R5, R22, R7.reuse, 0x1, P2 ;  /* 0x0000000716057211 */ /* 0x080fe200010f0eff */
[----:B------:R-:W-:Y:S01]  /*08f0*/  IMAD R33, R23, 0xd, RZ ;  /* 0x0000000d17217824 */ /* 0x000fe200078e02ff */
[-C--:B------:R-:W-:Y:S01]  /*0900*/  LEA.HI.X.SX32 R115, R111, R7.reuse, 0x1, P4 ;  /* 0x000000076f737211 */ /* 0x080fe200020f0eff */
[C---:B------:R-:W-:Y:S01]  /*0910*/  IMAD R53, R23.reuse, 0x1a, RZ ;  /* 0x0000001a17357824 */ /* 0x040fe200078e02ff */
[CC--:B------:R-:W-:Y:S01]  /*0920*/  IADD3 R112, P2, PT, R26.reuse, R6.reuse, RZ ;  /* 0x000000061a707210 */ /* 0x0c0fe20007f5e0ff */
[C---:B------:R-:W-:Y:S01]  /*0930*/  IMAD R59, R23.reuse, 0x24, RZ ;  /* 0x00000024173b7824 */ /* 0x040fe200078e02ff */
[-C--:B------:R-:W-:Y:S01]  /*0940*/  LEA.HI.X.SX32 R111, R26, R7.reuse, 0x1, P3 ;  /* 0x000000071a6f7211 */ /* 0x080fe200018f0eff */
[C---:B---3--:R-:W-:Y:S01]  /*0950*/  IMAD R18, R23.reuse, 0x7e, RZ ;  /* 0x0000007e17127824 */ /* 0x048fe200078e02ff */
[CC--:B------:R-:W-:Y:S01]  /*0960*/  LEA R26, P3, R23.reuse, R6.reuse, 0x3 ;  /* 0x00000006171a7211 */ /* 0x0c0fe200078618ff */
[----:B-1----:R-:W-:Y:S01]  /*0970*/  IMAD R17, R23, 0x44, RZ ;  /* 0x0000004417117824 */ /* 0x002fe200078e02ff */
[-C--:B------:R-:W-:Y:S01]  /*0980*/  IADD3 R2, P6, PT, R125, R6.reuse, RZ ;  /* 0x000000067d027210 */ /* 0x080fe20007fde0ff */
[----:B--2---:R-:W-:Y:S01]  /*0990*/  IMAD R21, R23, 0x22, RZ ;  /* 0x0000002217157824 */ /* 0x004fe200078e02ff */
[-C--:B------:R-:W-:Y:S01]  /*09a0*/  LEA.HI.X.SX32 R27, R27, R7.reuse, 0x1, P3 ;  /* 0x000000071b1b7211 */ /* 0x080fe200018f0eff */
[----:B------:R-:W-:Y:S01]  /*09b0*/  IMAD R41, R23, 0x13, RZ ;  /* 0x0000001317297824 */ /* 0x000fe200078e02ff */
[-C--:B------:R-:W-:Y:S01]  /*09c0*/  IADD3 R34, P3, PT, R61, R6.reuse, RZ ;  /* 0x000000063d227210 */ /* 0x080fe20007f7e0ff */
[C---:B------:R-:W-:Y:S01]  /*09d0*/  IMAD R67, R23.reuse, 0x26, RZ ;  /* 0x0000002617437824 */ /* 0x040fe200078e02ff */
[-C--:B------:R-:W-:Y:S01]  /*09e0*/  IADD3 R16, P5, PT, R18, R6.reuse, RZ ;  /* 0x0000000612107210 */ /* 0x080fe20007fbe0ff */
        /* <DEDUP_REMOVED lines=9> */
[-C--:B------:R-:W-:Y:S01]  /*0a80*/  IADD3 R50, P3, PT, R87, R6.reuse, RZ ;  /* 0x0000000657327210 */ /* 0x080fe20007f7e0ff */
[----:B------:R-:W-:Y:S01]  /*0a90*/  IMAD R95, R23, 0x36, RZ ;  /* 0x00000036175f7824 */ /* 0x000fe200078e02ff */
[-C--:B------:R-:W-:Y:S01]  /*0aa0*/  LEA.HI.X.SX32 R3, R113, R7.reuse, 0x1, P6 ;  /* 0x0000000771037211 */ /* 0x080fe200030f0eff */
[----:B------:R-:W-:Y:S01]  /*0ab0*/  IMAD R0, R23, 0x3e, RZ ;  /* 0x0000003e17007824 */ /* 0x000fe200078e02ff */
[-C--:B------:R-:W-:Y:S01]  /*0ac0*/  LEA.HI.X.SX32 R51, R51, R7.reuse, 0x1, P3 ;  /* 0x0000000733337211 */ /* 0x080fe200018f0eff */
[----:B------:R-:W-:Y:S01]  /*0ad0*/  IMAD R47, R23, 0x23, RZ ;  /* 0x00000023172f7824 */ /* 0x000fe200078e02ff */
[-C--:B------:R-:W-:Y:S01]  /*0ae0*/  IADD3 R22, P6, PT, R25, R6.reuse, RZ ;  /* 0x0000000619167210 */ /* 0x080fe20007fde0ff */
[----:B------:R-:W-:Y:S01]  /*0af0*/  IMAD R123, R23, 0x46, RZ ;  /* 0x00000046177b7824 */ /* 0x000fe200078e02ff */
[-C--:B------:R-:W-:Y:S01]  /*0b00*/  IADD3 R56, P3, PT, R101, R6.reuse, RZ ;  /* 0x0000000665387210 */ /* 0x080fe20007f7e0ff */
[----:B------:R-:W-:Y:S01]  /*0b10*/  IMAD R109, R23, 0x48, RZ ;  /* 0x00000048176d7824 */ /* 0x000fe200078e02ff */
[----:B------:R-:W-:Y:S01]  /*0b20*/  LEA.HI.X.SX32 R113, R125, R7, 0x1, P2 ;  /* 0x000000077d717211 */ /* 0x000fe200010f0eff */
[C---:B------:R-:W-:Y:S01]  /*0b30*/  IMAD R65, R23.reuse, 0x25, RZ ;  /* 0x0000002517417824 */ /* 0x040fe200078e02ff */
[CC--:B------:R-:W-:Y:S01]  /*0b40*/  LEA R29, R23.reuse, R23.reuse, 0x3 ;  /* 0x00000017171d7211 */ /* 0x0c0fe200078e18ff */
[C---:B------:R-:W-:Y:S01]  /*0b50*/  IMAD R64, R23.reuse, 0x4a, RZ ;  /* 0x0000004a17407824 */ /* 0x040fe200078e02ff */
[CC--:B------:R-:W-:Y:S01]  /*0b60*/  LEA R37, R23.reuse, R23.reuse, 0x4 ;  /* 0x0000001717257211 */ /* 0x0c0fe200078e20ff */
[C---:B------:R-:W-:Y:S01]  /*0b70*/  IMAD R66, R23.reuse, 0x4c, RZ ;  /* 0x0000004c17427824 */ /* 0x040fe200078e02ff */
[CC--:B------:R-:W-:Y:S01]  /*0b80*/  LEA R63, R23.reuse, -R23.reuse, 0x5 ;  /* 0x80000017173f7211 */ /* 0x0c0fe200078e28ff */
[C---:B------:R-:W-:Y:S01]  /*0b90*/  IMAD R69, R23.reuse, 0x27, RZ ;  /* 0x0000002717457824 */ /* 0x040fe200078e02ff */
[C---:B------:R-:W-:Y:S01]  /*0ba0*/  LEA R19, R23.reuse, R23, 0x5 ;  /* 0x0000001717137211 */ /* 0x040fe200078e28ff */
[C---:B------:R-:W-:Y:S01]  /*0bb0*/  IMAD R68, R23.reuse, 0x4e, RZ ;  /* 0x0000004e17447824 */ /* 0x040fe200078e02ff */
[C---:B------:R-:W-:Y:S01]  /*0bc0*/  LEA R24, P2, R23.reuse, R6, 0x2 ;  /* 0x0000000617187211 */ /* 0x040fe200078410ff */
[----:B------:R-:W-:Y:S01]  /*0bd0*/  IMAD R71, R23, 0x29, RZ ;  /* 0x0000002917477824 */ /* 0x000fe200078e02ff */
[----:B------:R-:W-:Y:S01]  /*0be0*/  LEA.HI.X.SX32 R57, R57, R7, 0x1, P3 ;  /* 0x0000000739397211 */ /* 0x000fe200018f0eff */
[----:B------:R-:W-:-:S02]  /*0bf0*/  IMAD R70, R23, 0x52, RZ ;  /* 0x0000005217467824 */ /* 0x000fc400078e02ff */
[C---:B------:R-:W-:Y:S02]  /*0c00*/  IMAD R72, R23.reuse, 0x54, RZ ;  /* 0x0000005417487824 */ /* 0x040fe400078e02ff */
[C---:B------:R-:W-:Y:S02]  /*0c10*/  IMAD R75, R23.reuse, 0x2b, RZ ;  /* 0x0000002b174b7824 */ /* 0x040fe400078e02ff */
[C---:B------:R-:W-:Y:S02]  /*0c20*/  IMAD R74, R23.reuse, 0x56, RZ ;  /* 0x00000056174a7824 */ /* 0x040fe400078e02ff */
[C---:B------:R-:W-:Y:S02]  /*0c30*/  IMAD R76, R23.reuse, 0x58, RZ ;  /* 0x00000058174c7824 */ /* 0x040fe400078e02ff */
[C---:B------:R-:W-:Y:S02]  /*0c40*/  IMAD R79, R23.reuse, 0x2d, RZ ;  /* 0x0000002d174f7824 */ /* 0x040fe400078e02ff */
        /* <DEDUP_REMOVED lines=23> */
[C---:B------:R-:W-:Y:S01]  /*0dc0*/  IMAD R108, R23.reuse, 0x7c, RZ ;  /* 0x0000007c176c7824 */ /* 0x040fe200078e02ff */
[----:B------:R-:W-:Y:S01]  /*0dd0*/  LEA.HI.X.SX32 R23, R23, R7, 0x1, P6 ;  /* 0x0000000717177211 */ /* 0x000fe200030f0eff */
[----:B------:R-:W1:Y:S01]  /*0de0*/  LDCU UR4, c[0x0][0x3c8] ;  /* 0x00007900ff0477ac */ /* 0x000e620008000800 */
[-C--:B------:R-:W-:Y:S01]  /*0df0*/  IADD3 R30, P6, PT, R45, R6.reuse, RZ ;  /* 0x000000062d1e7210 */ /* 0x080fe20007fde0ff */
[----:B------:R-:W5:Y:S01]  /*0e00*/  LDG.E.U16 R34, desc[UR28][R34.64] ;  /* 0x0000001c22227981 */ /* 0x000f62000c1e1500 */
[----:B------:R-:W-:-:S02]  /*0e10*/  IADD3 R60, P3, PT, R105, R6, RZ ;  /* 0x00000006693c7210 */ /* 0x000fc40007f7e0ff */
[-C--:B------:R-:W-:Y:S01]  /*0e20*/  IADD3 R20, P4, PT, R17, R6.reuse, RZ ;  /* 0x0000000611147210 */ /* 0x080fe20007f9e0ff */
[----:B------:R-:W5:Y:S01]  /*0e30*/  LDG.E.U16 R22, desc[UR28][R22.64] ;  /* 0x0000001c16167981 */ /* 0x000f62000c1e1500 */
[-C--:B------:R-:W-:Y:S02]  /*0e40*/  LEA.HI.X.SX32 R25, R25, R7.reuse, 0x1, P2 ;  /* 0x0000000719197211 */ /* 0x080fe400010f0eff */
[-C--:B------:R-:W-:Y:S01]  /*0e50*/  LEA.HI.X.SX32 R17, R28, R7.reuse, 0x1, P5 ;  /* 0x000000071c117211 */ /* 0x080fe200028f0eff */
[----:B------:R-:W5:Y:S01]  /*0e60*/  LDG.E.U16 R26, desc[UR28][R26.64] ;  /* 0x0000001c1a1a7981 */ /* 0x000f62000c1e1500 */
[-C--:B------:R-:W-:Y:S02]  /*0e70*/  IADD3 R32, P2, PT, R53, R6.reuse, RZ ;  /* 0x0000000635207210 */ /* 0x080fe40007f5e0ff */
[----:B------:R-:W-:Y:S01]  /*0e80*/  IADD3 R28, P5, PT, R39, R6, RZ ;  /* 0x00000006271c7210 */ /* 0x000fe20007fbe0ff */
[----:B------:R-:W5:Y:S01]  /*0e90*/  LDG.E.U16 R16, desc[UR28][R16.64] ;  /* 0x0000001c10107981 */ /* 0x000f62000c1e1500 */
[----:B------:R-:W-:-:S02]  /*0ea0*/  LEA.HI.X.SX32 R31, R31, R7, 0x1, P6 ;  /* 0x000000071f1f7211 */ /* 0x000fc400030f0eff */
[-C--:B------:R-:W-:Y:S01]  /*0eb0*/  LEA.HI.X.SX32 R61, R61, R7.reuse, 0x1, P3 ;  /* 0x000000073d3d7211 */ /* 0x080fe200018f0eff */
[----:B------:R-:W5:Y:S01]  /*0ec0*/  LDG.E.U16 R24, desc[UR28][R24.64] ;  /* 0x0000001c18187981 */ /* 0x000f62000c1e1500 */
[-C--:B------:R-:W-:Y:S02]  /*0ed0*/  IADD3 R38, P6, PT, R59, R6.reuse, RZ ;  /* 0x000000063b267210 */ /* 0x080fe40007fde0ff */
[-C--:B------:R-:W-:Y:S01]  /*0ee0*/  IADD3 R64, P3, PT, R64, R6.reuse, RZ ;  /* 0x0000000640407210 */ /* 0x080fe20007f7e0ff */
[----:B------:R-:W5:Y:S01]  /*0ef0*/  LDG.E.U16 R30, desc[UR28][R30.64] ;  /* 0x0000001c1e1e7981 */ /* 0x000f62000c1e1500 */
[-C--:B------:R-:W-:Y:S02]  /*0f00*/  LEA.HI.X.SX32 R33, R33, R7.reuse, 0x1, P2 ;  /* 0x0000000721217211 */ /* 0x080fe400010f0eff */
[----:B------:R-:W-:Y:S01]  /*0f10*/  LEA.HI.X.SX32 R29, R29, R7, 0x1, P5 ;  /* 0x000000071d1d7211 */ /* 0x000fe200028f0eff */
[----:B------:R-:W5:Y:S01]  /*0f20*/  LDG.E.U16 R5, desc[UR28][R4.64] ;  /* 0x0000001c04057981 */ /* 0x000f62000c1e1500 */
[----:B------:R-:W-:-:S02]  /*0f30*/  IADD3 R40, P2, PT, R67, R6, RZ ;  /* 0x0000000643287210 */ /* 0x000fc40007f5e0ff */
[-C--:B------:R-:W-:Y:S01]  /*0f40*/  IADD3 R36, P5, PT, R21, R6.reuse, RZ ;  /* 0x0000000615247210 */ /* 0x080fe20007fbe0ff */
[----:B------:R-:W5:Y:S01]  /*0f50*/  LDG.E.U16 R28, desc[UR28][R28.64] ;  /* 0x0000001c1c1c7981 */ /* 0x000f62000c1e1500 */
[-C--:B------:R-:W-:Y:S02]  /*0f60*/  LEA.HI.X.SX32 R39, R39, R7.reuse, 0x1, P6 ;  /* 0x0000000727277211 */ /* 0x080fe400030f0eff */
[-C--:B------:R-:W-:Y:S01]  /*0f70*/  LEA.HI.X.SX32 R65, R65, R7.reuse, 0x1, P3 ;  /* 0x0000000741417211 */ /* 0x080fe200018f0eff */
[----:B------:R-:W5:Y:S01]  /*0f80*/  LDG.E.U16 R32, desc[UR28][R32.64] ;  /* 0x0000001c20207981 */ /* 0x000f62000c1e1500 */
[----:B------:R-:W-:Y:S02]  /*0f90*/  IADD3 R46, P6, PT, R123, R6, RZ ;  /* 0x000000067b2e7210 */ /* 0x000fe40007fde0ff */
[-C--:B------:R-:W-:Y:S01]  /*0fa0*/  LEA.HI.X.SX32 R41, R41, R7.reuse, 0x1, P2 ;  /* 0x0000000729297211 */ /* 0x080fe200010f0eff */
[----:B------:R2:W5:Y:S01]  /*0fb0*/  LDG.E.U16 R17, desc[UR28][R64.64] ;  /* 0x0000001c40117981 */ /* 0x000562000c1e1500 */
[----:B------:R-:W-:-:S02]  /*0fc0*/  LEA.HI.X.SX32 R37, R37, R7, 0x1, P5 ;  /* 0x0000000725257211 */ /* 0x000fc400028f0eff */
[-C--:B------:R-:W-:Y:S01]  /*0fd0*/  IADD3 R48, P2, PT, R81, R6.reuse, RZ ;  /* 0x0000000651307210 */ /* 0x080fe20007f5e0ff */
[----:B------:R-:W5:Y:S01]  /*0fe0*/  LDG.E.U16 R38, desc[UR28][R38.64] ;  /* 0x0000001c26267981 */ /* 0x000f62000c1e1500 */
[-C--:B------:R-:W-:Y:S02]  /*0ff0*/  IADD3 R44, P5, PT, R77, R6.reuse, RZ ;  /* 0x000000064d2c7210 */ /* 0x080fe40007fbe0ff */
[-C--:B------:R-:W-:Y:S01]  /*1000*/  LEA.HI.X.SX32 R47, R47, R7.reuse, 0x1, P6 ;  /* 0x000000072f2f7211 */ /* 0x080fe200030f0eff */
[----:B------:R-:W5:Y:S01]  /*1010*/  LDG.E.U16 R36, desc[UR28][R36.64] ;  /* 0x0000001c24247981 */ /* 0x000f62000c1e1500 */
[----:B------:R-:W-:Y:S01]  /*1020*/  IADD3 R72, P6, PT, R72, R6, RZ ;  /* 0x0000000648487210 */ /* 0x000fe20007fde0ff */
[----:B--2---:R-:W2:Y:S01]  /*1030*/  LDC.64 R64, c[0x0][0x3c0] ;  /* 0x0000f000ff407b82 */ /* 0x004ea20000000a00 */
[-C--:B------:R-:W-:Y:S01]  /*1040*/  LEA.HI.X.SX32 R49, R49, R7.reuse, 0x1, P2 ;  /* 0x0000000731317211 */ /* 0x080fe200010f0eff */
[----:B------:R-:W5:Y:S01]  /*1050*/  LDG.E.U16 R40, desc[UR28][R40.64] ;  /* 0x0000001c28287981 */ /* 0x000f62000c1e1500 */
[----:B------:R-:W-:-:S02]  /*1060*/  LEA.HI.X.SX32 R45, R45, R7, 0x1, P5 ;  /* 0x000000072d2d7211 */ /* 0x000fc400028f0eff */
[-C--:B------:R-:W-:Y:S01]  /*1070*/  IADD3 R54, P2, PT, R95, R6.reuse, RZ ;  /* 0x000000065f367210 */ /* 0x080fe20007f5e0ff */
[----:B------:R-:W5:Y:S01]  /*1080*/  LDG.E.U16 R3, desc[UR28][R2.64] ;  /* 0x0000001c02037981 */ /* 0x000f62000c1e1500 */
[-C--:B------:R-:W-:Y:S02]  /*1090*/  IADD3 R52, P5, PT, R91, R6.reuse, RZ ;  /* 0x000000065b347210 */ /* 0x080fe40007fbe0ff */
[-C--:B------:R-:W-:Y:S01]  /*10a0*/  LEA.HI.X.SX32 R73, R73, R7.reuse, 0x1, P6 ;  /* 0x0000000749497211 */ /* 0x080fe200030f0eff */
[----:B------:R-:W5:Y:S01]  /*10b0*/  LDG.E.U16 R4, desc[UR28][R114.64] ;  /* 0x0000001c72047981 */ /* 0x000f62000c1e1500 */
[----:B------:R-:W-:Y:S02]  /*10c0*/  IADD3 R84, P6, PT, R84, R6, RZ ;  /* 0x0000000654547210 */ /* 0x000fe40007fde0ff */
[-C--:B------:R-:W-:Y:S01]  /*10d0*/  LEA.HI.X.SX32 R55, R55, R7.reuse, 0x1, P2 ;  /* 0x0000000737377211 */ /* 0x080fe200010f0eff */
[----:B------:R-:W5:Y:S01]  /*10e0*/  LDG.E.U16 R42, desc[UR28][R42.64] ;  /* 0x0000001c2a2a7981 */ /* 0x000f62000c1e1500 */
[----:B------:R-:W-:-:S02]  /*10f0*/  LEA.HI.X.SX32 R53, R53, R7, 0x1, P5 ;  /* 0x0000000735357211 */ /* 0x000fc400028f0eff */
[-C--:B------:R-:W-:Y:S01]  /*1100*/  IADD3 R62, P2, PT, R0, R6.reuse, RZ ;  /* 0x00000006003e7210 */ /* 0x080fe20007f5e0ff */
[----:B------:R-:W5:Y:S01]  /*1110*/  LDG.E.U16 R2, desc[UR28][R112.64] ;  /* 0x0000001c70027981 */ /* 0x000f62000c1e1500 */
[-C--:B------:R-:W-:Y:S02]  /*1120*/  LEA.HI.X.SX32 R19, R19, R7.reuse, 0x1, P1 ;  /* 0x0000000713137211 */ /* 0x080fe400008f0eff */
[-C--:B------:R-:W-:Y:S01]  /*1130*/  IADD3 R58, P5, PT, R109, R6.reuse, RZ ;  /* 0x000000066d3a7210 */ /* 0x080fe20007fbe0ff */
[----:B------:R-:W5:Y:S01]  /*1140*/  LDG.E.U16 R44, desc[UR28][R44.64] ;  /* 0x0000001c2c2c7981 */ /* 0x000f62000c1e1500 */
[-C--:B------:R-:W-:Y:S02]  /*1150*/  LEA.HI.X.SX32 R85, R85, R7.reuse, 0x1, P6 ;  /* 0x0000000755557211 */ /* 0x080fe400030f0eff */
[----:B------:R-:W-:Y:S01]  /*1160*/  LEA.HI.X.SX32 R63, R63, R7, 0x1, P2 ;  /* 0x000000073f3f7211 */ /* 0x000fe200010f0eff */
[----:B------:R-:W5:Y:S01]  /*1170*/  LDG.E.U16 R18, desc[UR28][R18.64] ;  /* 0x0000001c12127981 */ /* 0x000f62000c1e1500 */
[----:B------:R-:W-:-:S02]  /*1180*/  IADD3 R66, P2, PT, R66, R6, RZ ;  /* 0x0000000642427210 */ /* 0x000fc40007f5e0ff */
[-C--:B------:R-:W-:Y:S01]  /*1190*/  LEA.HI.X.SX32 R59, R59, R7.reuse, 0x1, P5 ;  /* 0x000000073b3b7211 */ /* 0x080fe200028f0eff */
[----:B------:R-:W5:Y:S01]  /*11a0*/  LDG.E.U16 R50, desc[UR28][R50.64] ;  /* 0x0000001c32327981 */ /* 0x000f62000c1e1500 */
[-C--:B------:R-:W-:Y:S02]  /*11b0*/  IADD3 R74, P5, PT, R74, R6.reuse, RZ ;  /* 0x000000064a4a7210 */ /* 0x080fe40007fbe0ff */
[----:B------:R-:W-:Y:S01]  /*11c0*/  LEA.HI.X.SX32 R67, R67, R7, 0x1, P2 ;  /* 0x0000000743437211 */ /* 0x000fe200010f0eff */
[----:B------:R-:W5:Y:S04]  /*11d0*/  LDG.E.U16 R56, desc[UR28][R56.64] ;  /* 0x0000001c38387981 */ /* 0x000f68000c1e1500 */
[----:B------:R3:W5:Y:S01]  /*11e0*/  LDG.E.U16 R19, desc[UR28][R84.64] ;  /* 0x0000001c54137981 */ /* 0x000762000c1e1500 */
[----:B------:R-:W-:-:S02]  /*11f0*/  IADD3 R76, P3, PT, R76, R6, RZ ;  /* 0x000000064c4c7210 */ /* 0x000fc40007f7e0ff */
[-C--:B------:R-:W-:Y:S01]  /*1200*/  LEA.HI.X.SX32 R75, R75, R7.reuse, 0x1, P5 ;  /* 0x000000074b4b7211 */ /* 0x080fe200028f0eff */
[----:B------:R4:W5:Y:S01]  /*1210*/  LDG.E.U16 R23, desc[UR28][R66.64] ;  /* 0x0000001c42177981 */ /* 0x000962000c1e1500 */
[-C--:B------:R-:W-:Y:S02]  /*1220*/  IADD3 R86, P5, PT, R86, R6.reuse, RZ ;  /* 0x0000000656567210 */ /* 0x080fe40007fbe0ff */
[-C--:B------:R-:W-:Y:S02]  /*1230*/  LEA.HI.X.SX32 R21, R21, R7.reuse, 0x1, P4 ;  /* 0x0000000715157211 */ /* 0x080fe400020f0eff */
[----:B------:R-:W-:Y:S01]  /*1240*/  LOP3.LUT R35, R122, 0x3f, RZ, 0xc0, !PT ;  /* 0x0000003f7a237812 */ /* 0x000fe200078ec0ff */
[----:B--2---:R-:W-:Y:S01]  /*1250*/  IMAD R64, R64, UR10, RZ ;  /* 0x0000000a40407c24 */ /* 0x004fe2000f8e02ff */
[----:B---3--:R-:W-:Y:S01]  /*1260*/  SHF.R.U32.HI R84, RZ, 0x6, R122 ;  /* 0x00000006ff547819 */ /* 0x008fe2000001167a */
[----:B------:R-:W5:Y:S01]  /*1270*/  LDG.E.U16 R20, desc[UR28][R20.64] ;  /* 0x0000001c14147981 */ /* 0x000f62000c1e1500 */
[----:B------:R-:W-:Y:S01]  /*1280*/  IADD3 R78, P2, PT, R78, R6, RZ ;  /* 0x000000064e4e7210 */ /* 0x000fe20007f5e0ff */
[----:B----4-:R-:W2:Y:S01]  /*1290*/  LDC.64 R66, c[0x0][0x388] ;  /* 0x0000e200ff427b82 */ /* 0x010ea20000000a00 */
[----:B------:R-:W-:Y:S01]  /*12a0*/  SGXT.U32 R84, R84, 0x1 ;  /* 0x000000015454781a */ /* 0x000fe20000000000 */
[----:B------:R-:W5:Y:S01]  /*12b0*/  LDG.E.U16 R48, desc[UR28][R48.64] ;  /* 0x0000001c30307981 */ /* 0x000f62000c1e1500 */
[----:B------:R-:W-:-:S02]  /*12c0*/  LEA.HI.X.SX32 R77, R77, R7, 0x1, P3 ;  /* 0x000000074d4d7211 */ /* 0x000fc400018f0eff */
[-C--:B------:R-:W-:Y:S01]  /*12d0*/  IADD3 R88, P3, PT, R88, R6.reuse, RZ ;  /* 0x0000000658587210 */ /* 0x080fe20007f7e0ff */
[----:B------:R-:W-:Y:S01]  /*12e0*/  IMAD R84, R84, R65, RZ ;  /* 0x0000004154547224 */ /* 0x000fe200078e02ff */
[-C--:B------:R-:W-:Y:S01]  /*12f0*/  LEA.HI.X.SX32 R87, R87, R7.reuse, 0x1, P5 ;  /* 0x0000000757577211 */ /* 0x080fe200028f0eff */
[----:B------:R-:W5:Y:S01]  /*1300*/  LDG.E.U16 R52, desc[UR28][R52.64] ;  /* 0x0000001c34347981 */ /* 0x000f62000c1e1500 */
[-C--:B------:R-:W-:Y:S02]  /*1310*/  LEA.HI.X.SX32 R79, R79, R7.reuse, 0x1, P2 ;  /* 0x000000074f4f7211 */ /* 0x080fe400010f0eff */
[-C--:B------:R-:W-:Y:S01]  /*1320*/  IADD3 R68, P1, PT, R68, R6.reuse, RZ ;  /* 0x0000000644447210 */ /* 0x080fe20007f3e0ff */
[----:B------:R3:W5:Y:S01]  /*1330*/  LDG.E.U16 R21, desc[UR28][R86.64] ;  /* 0x0000001c56157981 */ /* 0x000762000c1e1500 */
[-C--:B------:R-:W-:Y:S02]  /*1340*/  IADD3 R90, P2, PT, R90, R6.reuse, RZ ;  /* 0x000000065a5a7210 */ /* 0x080fe40007f5e0ff */
[----:B------:R-:W-:Y:S01]  /*1350*/  LEA.HI.X.SX32 R89, R89, R7, 0x1, P3 ;  /* 0x0000000759597211 */ /* 0x000fe200018f0eff */
[----:B------:R-:W5:Y:S01]  /*1360*/  LDG.E.U16 R54, desc[UR28][R54.64] ;  /* 0x0000001c36367981 */ /* 0x000f62000c1e1500 */
[----:B------:R-:W-:-:S02]  /*1370*/  IADD3 R100, P3, PT, R100, R6, RZ ;  /* 0x0000000664647210 */ /* 0x000fc40007f7e0ff */
[-C--:B------:R-:W-:Y:S01]  /*1380*/  LEA.HI.X.SX32 R69, R69, R7.reuse, 0x1, P1 ;  /* 0x0000000745457211 */ /* 0x080fe200008f0eff */
[----:B------:R4:W5:Y:S01]  /*1390*/  LDG.E.U16 R25, desc[UR28][R88.64] ;  /* 0x0000001c58197981 */ /* 0x000962000c1e1500 */
[----:B---3--:R-:W-:Y:S02]  /*13a0*/  LEA R86, R65, R84, 0x1 ;  /* 0x0000005441567211 */ /* 0x008fe400078e08ff */
[----:B------:R-:W-:Y:S01]  /*13b0*/  LEA.HI.X.SX32 R91, R91, R7, 0x1, P2 ;  /* 0x000000075b5b7211 */ /* 0x000fe200010f0eff */
[----:B------:R-:W5:Y:S01]  /*13c0*/  LDG.E.U16 R60, desc[UR28][R60.64] ;  /* 0x0000001c3c3c7981 */ /* 0x000f62000c1e1500 */
[-C--:B------:R-:W-:Y:S02]  /*13d0*/  IADD3 R70, P4, PT, R70, R6.reuse, RZ ;  /* 0x0000000646467210 */ /* 0x080fe40007f9e0ff */
[----:B------:R-:W-:Y:S01]  /*13e0*/  IADD3 R80, P1, PT, R80, R6, RZ ;  /* 0x0000000650507210 */ /* 0x000fe20007f3e0ff */
[----:B------:R3:W5:Y:S01]  /*13f0*/  LDG.E.U16 R27, desc[UR28][R90.64] ;  /* 0x0000001c5a1b7981 */ /* 0x000762000c1e1500 */
[----:B----4-:R-:W-:-:S02]  /*1400*/  LEA R88, R65, R86, 0x1 ;  /* 0x0000005641587211 */ /* 0x010fc400078e08ff */
[-C--:B------:R-:W-:Y:S01]  /*1410*/  IADD3 R102, P2, PT, R102, R6.reuse, RZ ;  /* 0x0000000666667210 */ /* 0x080fe20007f5e0ff */
[----:B-1----:R-:W-:Y:S01]  /*1420*/  IMAD R37, R35, UR4, RZ ;  /* 0x0000000423257c24 */ /* 0x002fe2000f8e02ff */
[-C--:B------:R-:W-:Y:S01]  /*1430*/  LEA.HI.X.SX32 R101, R101, R7.reuse, 0x1, P3 ;  /* 0x0000000765657211 */ /* 0x080fe200018f0eff */
[----:B------:R-:W5:Y:S01]  /*1440*/  LDG.E.U16 R68, desc[UR28][R68.64] ;  /* 0x0000001c44447981 */ /* 0x000f62000c1e1500 */
[-C--:B------:R-:W-:Y:S02]  /*1450*/  LEA.HI.X.SX32 R71, R71, R7.reuse, 0x1, P4 ;  /* 0x0000000747477211 */ /* 0x080fe400020f0eff */
[----:B------:R-:W-:Y:S01]  /*1460*/  LEA.HI.X.SX32 R81, R81, R7, 0x1, P1 ;  /* 0x0000000751517211 */ /* 0x000fe200008f0eff */
[----:B------:R-:W5:Y:S01]  /*1470*/  LDG.E.U16 R62, desc[UR28][R62.64] ;  /* 0x0000001c3e3e7981 */ /* 0x000f62000c1e1500 */
[-C--:B------:R-:W-:Y:S02]  /*1480*/  IADD3 R82, P4, PT, R82, R6.reuse, RZ ;  /* 0x0000000652527210 */ /* 0x080fe40007f9e0ff */
[----:B------:R-:W-:Y:S01]  /*1490*/  IADD3 R92, P1, PT, R92, R6, RZ ;  /* 0x000000065c5c7210 */ /* 0x000fe20007f3e0ff */
[----:B------:R1:W5:Y:S01]  /*14a0*/  LDG.E.U16 R101, desc[UR28][R100.64] ;  /* 0x0000001c64657981 */ /* 0x000362000c1e1500 */
[----:B---3--:R-:W-:-:S02]  /*14b0*/  LEA R90, R65, R88, 0x1 ;  /* 0x00000058415a7211 */ /* 0x008fc400078e08ff */
[-C--:B------:R-:W-:Y:S01]  /*14c0*/  LEA.HI.X.SX32 R103, R103, R7.reuse, 0x1, P2 ;  /* 0x0000000767677211 */ /* 0x080fe200010f0eff */
[----:B------:R-:W5:Y:S01]  /*14d0*/  LDG.E.U16 R46, desc[UR28][R46.64] ;  /* 0x0000001c2e2e7981 */ /* 0x000f62000c1e1500 */
[----:B------:R-:W-:Y:S02]  /*14e0*/  SHF.R.U32.HI R39, RZ, 0x5, R122 ;  /* 0x00000005ff277819 */ /* 0x000fe4000001167a */
[-C--:B------:R-:W-:Y:S01]  /*14f0*/  LEA.HI.X.SX32 R83, R83, R7.reuse, 0x1, P4 ;  /* 0x0000000753537211 */ /* 0x080fe200020f0eff */
[----:B------:R-:W5:Y:S01]  /*1500*/  LDG.E.U16 R58, desc[UR28][R58.64] ;  /* 0x0000001c3a3a7981 */ /* 0x000f62000c1e1500 */
[----:B------:R-:W-:Y:S02]  /*1510*/  LEA.HI.X.SX32 R93, R93, R7, 0x1, P1 ;  /* 0x000000075d5d7211 */ /* 0x000fe400008f0eff */
[----:B-1----:R-:W-:Y:S01]  /*1520*/  LEA R100, R65, R90, 0x1 ;  /* 0x0000005a41647211 */ /* 0x002fe200078e08ff */
[----:B------:R1:W5:Y:S01]  /*1530*/  LDG.E.U16 R103, desc[UR28][R102.64] ;  /* 0x0000001c66677981 */ /* 0x000362000c1e1500 */
[----:B------:R-:W-:-:S02]  /*1540*/  IADD3 R94, P4, PT, R94, R6, RZ ;  /* 0x000000065e5e7210 */ /* 0x000fc40007f9e0ff */
[-C--:B------:R-:W-:Y:S01]  /*1550*/  IADD3 R96, P6, PT, R96, R6.reuse, RZ ;  /* 0x0000000660607210 */ /* 0x080fe20007fde0ff */
[----:B------:R-:W5:Y:S01]  /*1560*/  LDG.E.U16 R29, desc[UR28][R92.64] ;  /* 0x0000001c5c1d7981 */ /* 0x000f62000c1e1500 */
[-C--:B------:R-:W-:Y:S02]  /*1570*/  IADD3 R98, P5, PT, R98, R6.reuse, RZ ;  /* 0x0000000662627210 */ /* 0x080fe40007fbe0ff */
[----:B------:R-:W-:Y:S01]  /*1580*/  IADD3 R104, P1, PT, R104, R6, RZ ;  /* 0x0000000668687210 */ /* 0x000fe20007f3e0ff */
[----:B------:R-:W5:Y:S01]  /*1590*/  LDG.E.U16 R70, desc[UR28][R70.64] ;  /* 0x0000001c46467981 */ /* 0x000f62000c1e1500 */
[----:B------:R-:W-:Y:S02]  /*15a0*/  R2UR UR18, R39 ;  /* 0x00000000271272ca */ /* 0x000fe400000e0000 */
[C---:B------:R-:W-:Y:S01]  /*15b0*/  SHF.L.U32 R39, R37.reuse, 0x1, RZ ;  /* 0x0000000125277819 */ /* 0x040fe200000006ff */
[----:B------:R-:W5:Y:S01]  /*15c0*/  LDG.E.U16 R72, desc[UR28][R72.64] ;  /* 0x0000001c48487981 */ /* 0x000f62000c1e1500 */
[C---:B------:R-:W-:Y:S01]  /*15d0*/  SHF.L.U32 R35, R64.reuse, 0x1, RZ ;  /* 0x0000000140237819 */ /* 0x040fe200000006ff */
[----:B------:R-:W-:Y:S01]  /*15e0*/  IMAD.HI R37, R37, 0x2, RZ ;  /* 0x0000000225257827 */ /* 0x000fe200078e02ff */
[----:B-1----:R-:W-:Y:S01]  /*15f0*/  LEA R102, R65, R100, 0x1 ;  /* 0x0000006441667211 */ /* 0x002fe200078e08ff */
[----:B------:R-:W5:Y:S01]  /*1600*/  LDG.E.U16 R74, desc[UR28][R74.64] ;  /* 0x0000001c4a4a7981 */ /* 0x000f62000c1e1500 */
[-C--:B------:R-:W-:Y:S01]  /*1610*/  LEA.HI.X.SX32 R95, R95, R7.reuse, 0x1, P4 ;  /* 0x000000075f5f7211 */ /* 0x080fe200020f0eff */
[----:B------:R-:W-:Y:S01]  /*1620*/  IMAD.HI R64, R64, 0x2, RZ ;  /* 0x0000000240407827 */ /* 0x000fe200078e02ff */
[-C--:B------:R-:W-:Y:S01]  /*1630*/  LEA.HI.X.SX32 R97, R97, R7.reuse, 0x1, P6 ;  /* 0x0000000761617211 */ /* 0x080fe200030f0eff */
[----:B------:R-:W5:Y:S01]  /*1640*/  LDG.E.U16 R76, desc[UR28][R76.64] ;  /* 0x0000001c4c4c7981 */ /* 0x000f62000c1e1500 */
[----:B------:R-:W-:-:S02]  /*1650*/  LEA.HI.X.SX32 R99, R99, R7, 0x1, P5 ;  /* 0x0000000763637211 */ /* 0x000fc400028f0eff */
[-C--:B------:R-:W-:Y:S01]  /*1660*/  LEA.HI.X.SX32 R105, R105, R7.reuse, 0x1, P1 ;  /* 0x0000000769697211 */ /* 0x080fe200008f0eff */
[----:B------:R1:W5:Y:S01]  /*1670*/  LDG.E.U16 R31, desc[UR28][R94.64] ;  /* 0x0000001c5e1f7981 */ /* 0x000362000c1e1500 */
[----:B------:R-:W-:Y:S02]  /*1680*/  IADD3 R106, P4, PT, R106, R6, RZ ;  /* 0x000000066a6a7210 */ /* 0x000fe40007f9e0ff */
[----:B--2---:R-:W-:Y:S01]  /*1690*/  IADD3 R35, P1, P2, R39, R66, R35 ;  /* 0x0000004227237210 */ /* 0x004fe20007a3e023 */
[----:B------:R2:W5:Y:S01]  /*16a0*/  LDG.E.U16 R33, desc[UR28][R96.64] ;  /* 0x0000001c60217981 */ /* 0x000562000c1e1500 */
[----:B------:R-:W-:Y:S02]  /*16b0*/  IADD3 R108, P6, PT, R108, R6, RZ ;  /* 0x000000066c6c7210 */ /* 0x000fe40007fde0ff */
[----:B------:R-:W-:Y:S01]  /*16c0*/  LEA R66, R65, R102, 0x1 ;  /* 0x0000006641427211 */ /* 0x000fe200078e08ff */
[----:B------:R3:W5:Y:S01]  /*16d0*/  LDG.E.U16 R41, desc[UR28][R98.64] ;  /* 0x0000001c62297981 */ /* 0x000762000c1e1500 */
[----:B------:R-:W-:-:S02]  /*16e0*/  LEA.HI.X.SX32 R107, R107, R7, 0x1, P4 ;  /* 0x000000076b6b7211 */ /* 0x000fc400020f0eff */
[----:B------:R-:W-:Y:S01]  /*16f0*/  IADD3.X R37, PT, PT, R37, R67, R64, P1, P2 ;  /* 0x0000004325257210 */ /* 0x000fe20000fe4440 */
[----:B------:R4:W5:Y:S01]  /*1700*/  LDG.E.U16 R78, desc[UR28][R78.64] ;  /* 0x0000001c4e4e7981 */ /* 0x000962000c1e1500 */
[-C--:B-1----:R-:W-:Y:S02]  /*1710*/  LEA R94, P3, R88, R35.reuse, 0x1 ;  /* 0x00000023585e7211 */ /* 0x082fe400078608ff */
[-C--:B--2---:R-:W-:Y:S01]  /*1720*/  LEA R96, P2, R86, R35.reuse, 0x1 ;  /* 0x0000002356607211 */ /* 0x084fe200078408ff */
[----:B------:R4:W5:Y:S01]  /*1730*/  LDG.E.U16 R80, desc[UR28][R80.64] ;  /* 0x0000001c50507981 */ /* 0x000962000c1e1500 */
[-C--:B------:R-:W-:Y:S02]  /*1740*/  LEA R92, P4, R90, R35.reuse, 0x1 ;  /* 0x000000235a5c7211 */ /* 0x080fe400078808ff */
[----:B---3--:R-:W-:Y:S01]  /*1750*/  LEA R98, P1, R84, R35, 0x1 ;  /* 0x0000002354627211 */ /* 0x008fe200078208ff */
[----:B------:R4:W5:Y:S01]  /*1760*/  LDG.E.U16 R82, desc[UR28][R82.64] ;  /* 0x0000001c52527981 */ /* 0x000962000c1e1500 */
[----:B------:R-:W-:-:S02]  /*1770*/  LEA.HI.X.SX32 R109, R0, R7, 0x1, P6 ;  /* 0x00000007006d7211 */ /* 0x000fc400030f0eff */
[----:B------:R-:W-:Y:S01]  /*1780*/  LOP3.LUT R69, R122, 0x3f, RZ, 0xc0, !PT ;  /* 0x0000003f7a457812 */ /* 0x000fe200078ec0ff */
[----:B------:R4:W5:Y:S01]  /*1790*/  LDG.E.U16 R7, desc[UR28][R6.64] ;  /* 0x0000001c06077981 */ /* 0x000962000c1e1500 */
[----:B------:R-:W-:Y:S02]  /*17a0*/  LEA R65, R65, R66, 0x1 ;  /* 0x0000004241417211 */ /* 0x000fe400078e08ff */
[-C--:B------:R-:W-:Y:S01]  /*17b0*/  LEA.HI.X.SX32 R99, R84, R37.reuse, 0x1, P1 ;  /* 0x0000002554637211 */ /* 0x080fe200008f0eff */
[----:B------:R4:W5:Y:S01]  /*17c0*/  LDG.E.U16 R0, desc[UR28][R110.64] ;  /* 0x0000001c6e007981 */ /* 0x000962000c1e1500 */
[-C--:B------:R-:W-:Y:S02]  /*17d0*/  LEA.HI.X.SX32 R97, R86, R37.reuse, 0x1, P2 ;  /* 0x0000002556617211 */ /* 0x080fe400010f0eff */
[-C--:B------:R-:W-:Y:S01]  /*17e0*/  LEA.HI.X.SX32 R95, R88, R37.reuse, 0x1, P3 ;  /* 0x00000025585f7211 */ /* 0x080fe200018f0eff */
[----:B------:R4:W5:Y:S01]  /*17f0*/  LDG.E.U16 R104, desc[UR28][R104.64] ;  /* 0x0000001c68687981 */ /* 0x000962000c1e1500 */
[----:B------:R-:W-:-:S02]  /*1800*/  LEA.HI.X.SX32 R93, R90, R37, 0x1, P4 ;  /* 0x000000255a5d7211 */ /* 0x000fc400020f0eff */
[----:B------:R-:W-:Y:S01]  /*1810*/  LOP3.LUT R64, R122, 0x40, RZ, 0xc0, !PT ;  /* 0x000000407a407812 */ /* 0x000fe200078ec0ff */
[----:B------:R4:W5:Y:S01]  /*1820*/  LDG.E.U16 R6, desc[UR28][R116.64] ;  /* 0x0000001c74067981 */ /* 0x000962000c1e1500 */
[----:B------:R-:W-:Y:S02]  /*1830*/  SHF.L.U32 R69, R69, 0x1, RZ ;  /* 0x0000000145457819 */ /* 0x000fe400000006ff */
[-C--:B------:R-:W-:Y:S01]  /*1840*/  LEA R90, P1, R100, R35.reuse, 0x1 ;  /* 0x00000023645a7211 */ /* 0x080fe200078208ff */
[----:B------:R4:W5:Y:S01]  /*1850*/  LDG.E.U16 R106, desc[UR28][R106.64] ;  /* 0x0000001c6a6a7981 */ /* 0x000962000c1e1500 */
[-C--:B------:R-:W-:Y:S02]  /*1860*/  LEA R88, P2, R102, R35.reuse, 0x1 ;  /* 0x0000002366587211 */ /* 0x080fe400078408ff */
[-C--:B------:R-:W-:Y:S01]  /*1870*/  LEA R86, P3, R66, R35.reuse, 0x1 ;  /* 0x0000002342567211 */ /* 0x080fe200078608ff */
[----:B------:R4:W5:Y:S01]  /*1880*/  LDG.E.U16 R108, desc[UR28][R108.64] ;  /* 0x0000001c6c6c7981 */ /* 0x000962000c1e1500 */
[----:B------:R-:W-:-:S02]  /*1890*/  LEA R84, P4, R65, R35, 0x1 ;  /* 0x0000002341547211 */ /* 0x000fc400078808ff */
[----:B0-----:R-:W-:Y:S02]  /*18a0*/  R2UR UR34, R118 ;  /* 0x00000000762272ca */ /* 0x001fe400000e0000 */
[-C--:B------:R-:W-:Y:S02]  /*18b0*/  LEA.HI.X.SX32 R91, R100, R37.reuse, 0x1, P1 ;  /* 0x00000025645b7211 */ /* 0x080fe400008f0eff */
[-C--:B------:R-:W-:Y:S02]  /*18c0*/  LEA.HI.X.SX32 R89, R102, R37.reuse, 0x1, P2 ;  /* 0x0000002566597211 */ /* 0x080fe400010f0eff */
[-C--:B------:R-:W-:Y:S02]  /*18d0*/  LEA.HI.X.SX32 R87, R66, R37.reuse, 0x1, P3 ;  /* 0x0000002542577211 */ /* 0x080fe400018f0eff */
[----:B------:R-:W-:Y:S02]  /*18e0*/  LEA.HI.X.SX32 R85, R65, R37, 0x1, P4 ;  /* 0x0000002541557211 */ /* 0x000fe400020f0eff */
[----:B------:R-:W-:Y:S01]  /*18f0*/  LEA R35, R64, R69, 0x7 ;  /* 0x0000004540237211 */ /* 0x000fe200078e38ff */
[----:B----4-:R-:W-:Y:S06]  /*1900*/  @P0 BRA `(.L_x_5) ;  /* 0x0000000000180947 */ /* 0x010fec0003800000 */
[----:B------:R-:W-:Y:S01]  /*1910*/  ELECT P1, URZ, PT ;  /* 0x0000000000ff782f */ /* 0x000fe20003820000 */
[----:B------:R-:W-:Y:S01]  /*1920*/  HFMA2 R37, -RZ, RZ, 0, 5.9604644775390625e-08 ;  /* 0x00000001ff257431 */ /* 0x000fe200000001ff */
[----:B------:R-:W-:Y:S01]  /*1930*/  UMOV UR4, 0x40 ;  /* 0x0000004000047882 */ /* 0x000fe20000000000 */
[----:B------:R-:W-:Y:S01]  /*1940*/  UVIRTCOUNT.DEALLOC.SMPOOL 0x80 ;  /* 0x000000800000784c */ /* 0x000fe20000000000 */
[----:B------:R-:W-:-:S09]  /*1950*/  ULEA UR4, UR6, UR4, 0x18 ;  /* 0x0000000406047291 */ /* 0x000fd2000f8ec0ff */
[----:B------:R0:W-:Y:S03]  /*1960*/  @P1 STS.U8 [UR4], R37 ;  /* 0x00000025ff001988 */ /* 0x0001e60008000004 */
.L_x_5:
[----:B------:R-:W-:Y:S01]  /*1970*/  USHF.L.U32 UR4, UR18, 0x15, URZ ;  /* 0x0000001512047899 */ /* 0x000fe200080006ff */
[----:B-----5:R1:W-:Y:S01]  /*1980*/  STS.U16 [R35+UR11+0x800], R9 ;  /* 0x0008000923007988 */ /* 0x0203e2000800040b */
[C---:B0-----:R-:W-:Y:S01]  /*1990*/  LOP3.LUT R37, R35.reuse, 0x10, RZ, 0x3c, !PT ;  /* 0x0000001023257812 */ /* 0x041fe200078e3cff */
[----:B------:R-:W-:Y:S01]  /*19a0*/  UMOV UR7, 0x1 ;  /* 0x0000000100077882 */ /* 0x000fe20000000000 */
[----:B------:R-:W-:Y:S01]  /*19b0*/  ULOP3.LUT UR4, UR4, 0x600000, URZ, 0xc0, !UPT ;  /* 0x0060000004047892 */ /* 0x000fe2000f8ec0ff */
[----:B------:R0:W-:Y:S01]  /*19c0*/  STS.U16 [R35+UR11+0x1800], R5 ;  /* 0x0018000523007988 */ /* 0x0001e2000800040b */
[----:B------:R-:W-:Y:S01]  /*19d0*/  LOP3.LUT P1, RZ, R122, 0x7f, RZ, 0xc0, !PT ;  /* 0x0000007f7aff7812 */ /* 0x000fe2000782c0ff */
[----:B------:R-:W2:Y:S02]  /*19e0*/  LDCU UR17, c[0x0][0x3f0] ;  /* 0x00007e00ff1177ac */ /* 0x000ea40008000800 */
[----:B------:R3:W-:Y:S01]  /*19f0*/  STS.U16 [R35+UR11+0x400], R8 ;  /* 0x0004000823007988 */ /* 0x0007e2000800040b */
[----:B-1----:R-:W-:Y:S01]  /*1a00*/  LOP3.LUT R9, R35, 0x20, RZ, 0x3c, !PT ;  /* 0x0000002023097812 */ /* 0x002fe200078e3cff */
[----:B------:R-:W-:-:S02]  /*1a10*/  UIADD3 UR12, UPT, UPT, UR34, UR4, URZ ;  /* 0x00000004220c7290 */ /* 0x000fc4000fffe0ff */
[----:B------:R1:W-:Y:S01]  /*1a20*/  STS.U16 [R35+UR11+0x1000], R10 ;  /* 0x0010000a23007988 */ /* 0x0003e2000800040b */
[----:B------:R-:W-:Y:S01]  /*1a30*/  UIADD3 UR13, UPT, UPT, UR11, 0x5800, URZ ;  /* 0x000058000b0d7890 */ /* 0x000fe2000fffe0ff */
[----:B0-----:R-:W-:Y:S02]  /*1a40*/  LOP3.LUT R5, R35, 0x30, RZ, 0x3c, !PT ;  /* 0x0000003023057812 */ /* 0x001fe400078e3cff */
[----:B------:R-:W-:Y:S02]  /*1a50*/  STS.U16 [R35+UR11+0x1400], R13 ;  /* 0x0014000d23007988 */ /* 0x000fe4000800040b */
[----:B------:R-:W-:Y:S01]  /*1a60*/  VOTEU.ALL UP0, P1 ;  /* 0x0000000000ff7886 */ /* 0x000fe20000800000 */
[----:B------:R-:W-:Y:S01]  /*1a70*/  VOTEU.ALL UP1, P1 ;  /* 0x0000000000ff7886 */ /* 0x000fe20000820000 */
[----:B------:R0:W-:Y:S01]  /*1a80*/  STS.U16 [R35+UR11+0xc00], R6 ;  /* 0x000c000623007988 */ /* 0x0001e2000800040b */
[----:B---3--:R-:W-:Y:S02]  /*1a90*/  PRMT R8, RZ, 0x7610, R8 ;  /* 0x00007610ff087816 */ /* 0x008fe40000000008 */
[----:B------:R-:W-:-:S04]  /*1aa0*/  @!UP0 UIADD3 UR4, UPT, UPT, -UR7, 0x100000, URZ ;  /* 0x0010000007048890 */ /* 0x000fc8000fffe1ff */
[----:B------:R-:W-:Y:S02]  /*1ab0*/  @!UP0 USHF.L.U32 UR5, UR4, 0xb, URZ ;  /* 0x0000000b04058899 */ /* 0x000fe400080006ff */
[----:B------:R-:W-:Y:S01]  /*1ac0*/  @!UP0 USHF.L.U32 UR4, UR4, 0x1, URZ ;  /* 0x0000000104048899 */ /* 0x000fe200080006ff */
[----:B------:R-:W-:Y:S01]  /*1ad0*/  STS.U16 [R35+UR11+0x1c00], R0 ;  /* 0x001c000023007988 */ /* 0x000fe2000800040b */
[----:B--2---:R-:W-:Y:S01]  /*1ae0*/  UISETP.GT.AND UP2, UPT, UR17, URZ, UPT ;  /* 0x000000ff1100728c */ /* 0x004fe2000bf44270 */
[----:B-1----:R-:W-:Y:S02]  /*1af0*/  PRMT R10, RZ, 0x7610, R10 ;  /* 0x00007610ff0a7816 */ /* 0x002fe4000000000a */
[----:B------:R1:W-:Y:S01]  /*1b00*/  STS.U16 [R35+UR11], R7 ;  /* 0x0000000723007988 */ /* 0x0003e2000800040b */
[----:B0-----:R-:W-:-:S03]  /*1b10*/  PRMT R6, RZ, 0x7610, R6 ;  /* 0x00007610ff067816 */ /* 0x001fc60000000006 */
[----:B------:R-:W-:Y:S01]  /*1b20*/  STS.U16 [R37+UR11+0x80], R22 ;  /* 0x0000801625007988 */ /* 0x000fe2000800040b */
[----:B------:R-:W-:-:S03]  /*1b30*/  PLOP3.LUT P2, PT, PT, PT, UP2, 0x80, 0x8 ;  /* 0x000000000008781c */ /* 0x000fc60003f4f028 */
[----:B------:R-:W-:Y:S01]  /*1b40*/  STS.U16 [R37+UR11+0x480], R28 ;  /* 0x0004801c25007988 */ /* 0x000fe2000800040b */
[----:B-1----:R-:W-:-:S03]  /*1b50*/  LOP3.LUT R7, R35, 0x40, RZ, 0x3c, !PT ;  /* 0x0000004023077812 */ /* 0x002fc600078e3cff */
[----:B------:R-:W-:Y:S04]  /*1b60*/  STS.U16 [R37+UR11+0x880], R36 ;  /* 0x0008802425007988 */ /* 0x000fe8000800040b */
[----:B------:R-:W-:Y:S04]  /*1b70*/  STS.U16 [R37+UR11+0xc80], R50 ;  /* 0x000c803225007988 */ /* 0x000fe8000800040b */
[----:B------:R-:W-:Y:S04]  /*1b80*/  STS.U16 [R37+UR11+0x1080], R18 ;  /* 0x0010801225007988 */ /* 0x000fe8000800040b */
[----:B------:R-:W-:Y:S04]  /*1b90*/  STS.U16 [R37+UR11+0x1480], R70 ;  /* 0x0014804625007988 */ /* 0x000fe8000800040b */
[----:B------:R-:W-:Y:S04]  /*1ba0*/  STS.U16 [R37+UR11+0x1880], R19 ;  /* 0x0018801325007988 */ /* 0x000fe8000800040b */
[----:B------:R-:W-:Y:S04]  /*1bb0*/  STS.U16 [R37+UR11+0x1c80], R41 ;  /* 0x001c802925007988 */ /* 0x000fe8000800040b */
[----:B------:R-:W-:Y:S04]  /*1bc0*/  STS.U16 [R9+UR11+0x100], R24 ;  /* 0x0001001809007988 */ /* 0x000fe8000800040b */
[----:B------:R0:W-:Y:S04]  /*1bd0*/  STS.U16 [R9+UR11+0x500], R11 ;  /* 0x0005000b09007988 */ /* 0x0001e8000800040b */
[----:B------:R-:W-:Y:S04]  /*1be0*/  STS.U16 [R9+UR11+0x900], R38 ;  /* 0x0009002609007988 */ /* 0x000fe8000800040b */
[----:B------:R-:W-:Y:S01]  /*1bf0*/  STS.U16 [R9+UR11+0xd00], R52 ;  /* 0x000d003409007988 */ /* 0x000fe2000800040b */
[----:B0-----:R-:W-:-:S03]  /*1c00*/  PRMT R11, RZ, 0x7610, R11 ;  /* 0x00007610ff0b7816 */ /* 0x001fc6000000000b */
[----:B------:R-:W-:Y:S04]  /*1c10*/  STS.U16 [R9+UR11+0x1100], R20 ;  /* 0x0011001409007988 */ /* 0x000fe8000800040b */
[----:B------:R-:W-:Y:S04]  /*1c20*/  STS.U16 [R9+UR11+0x1500], R72 ;  /* 0x0015004809007988 */ /* 0x000fe8000800040b */
[----:B------:R-:W-:Y:S04]  /*1c30*/  STS.U16 [R9+UR11+0x1900], R21 ;  /* 0x0019001509007988 */ /* 0x000fe8000800040b */
[----:B------:R0:W-:Y:S04]  /*1c40*/  STS.U16 [R9+UR11+0x1d00], R101 ;  /* 0x001d006509007988 */ /* 0x0001e8000800040b */
[----:B------:R-:W-:Y:S04]  /*1c50*/  STS.U16 [R5+UR11+0x180], R120 ;  /* 0x0001807805007988 */ /* 0x000fe8000800040b */
[----:B------:R-:W-:Y:S01]  /*1c60*/  STS.U16 [R5+UR11+0x580], R30 ;  /* 0x0005801e05007988 */ /* 0x000fe2000800040b */
[----:B0-----:R-:W-:-:S03]  /*1c70*/  LOP3.LUT R9, R35, 0x50, RZ, 0x3c, !PT ;  /* 0x0000005023097812 */ /* 0x001fc600078e3cff */
        /* <DEDUP_REMOVED lines=8> */
[----:B0-----:R-:W-:-:S02]  /*1d00*/  LOP3.LUT R5, R35, 0x60, RZ, 0x3c, !PT ;  /* 0x0000006023057812 */ /* 0x001fc400078e3cff */
[----:B------:R-:W-:Y:S01]  /*1d10*/  LOP3.LUT R35, R35, 0x70, RZ, 0x3c, !PT ;  /* 0x0000007023237812 */ /* 0x000fe200078e3cff */
[----:B------:R0:W-:Y:S04]  /*1d20*/  STS.U16 [R7+UR11+0xa00], R12 ;  /* 0x000a000c07007988 */ /* 0x0001e8000800040b */
[----:B------:R-:W-:Y:S04]  /*1d30*/  STS.U16 [R7+UR11+0xe00], R2 ;  /* 0x000e000207007988 */ /* 0x000fe8000800040b */
[----:B------:R-:W-:Y:S01]  /*1d40*/  STS.U16 [R7+UR11+0x1200], R58 ;  /* 0x0012003a07007988 */ /* 0x000fe2000800040b */
[----:B0-----:R-:W-:-:S03]  /*1d50*/  PRMT R12, RZ, 0x7610, R12 ;  /* 0x00007610ff0c7816 */ /* 0x001fc6000000000c */
        /* <DEDUP_REMOVED lines=11> */
[----:B------:R-:W-:Y:S03]  /*1e10*/  STTM.x64 tmem[UR12], RZ ;  /* 0x000000ff000079ed */ /* 0x000fe6000834000c */
[----:B------:R1:W-:Y:S01]  /*1e20*/  STS.U16 [R9+UR11+0x1e80], R106 ;  /* 0x001e806a09007988 */ /* 0x0003e2000800040b */
[----:B------:R-:W-:Y:S01]  /*1e30*/  LOP3.LUT R2, R122, 0xf, RZ, 0xc0, !PT ;  /* 0x0000000f7a027812 */ /* 0x000fe200078ec0ff */
[----:B0-----:R-:W0:Y:S02]  /*1e40*/  LDC R17, c[0x0][0x3d8] ;  /* 0x0000f600ff117b82 */ /* 0x001e240000000800 */
[----:B------:R2:W-:Y:S04]  /*1e50*/  STS.U16 [R5+UR11+0x300], R14 ;  /* 0x0003000e05007988 */ /* 0x0005e8000800040b */
[----:B------:R-:W-:Y:S01]  /*1e60*/  STS.U16 [R5+UR11+0x700], R3 ;  /* 0x0007000305007988 */ /* 0x000fe2000800040b */
[----:B-1----:R-:W-:-:S03]  /*1e70*/  PRMT R9, RZ, 0x7610, R9 ;  /* 0x00007610ff097816 */ /* 0x002fc60000000009 */
[----:B------:R-:W-:Y:S01]  /*1e80*/  STS.U16 [R5+UR11+0xb00], R44 ;  /* 0x000b002c05007988 */ /* 0x000fe2000800040b */
[----:B--2---:R-:W1:Y:S03]  /*1e90*/  LDC.64 R14, c[0x0][0x390] ;  /* 0x0000e400ff0e7b82 */ /* 0x004e660000000a00 */
[----:B------:R-:W-:Y:S04]  /*1ea0*/  STS.U16 [R5+UR11+0xf00], R60 ;  /* 0x000f003c05007988 */ /* 0x000fe8000800040b */
[----:B------:R-:W-:Y:S04]  /*1eb0*/  STS.U16 [R5+UR11+0x1300], R23 ;  /* 0x0013001705007988 */ /* 0x000fe8000800040b */
[----:B------:R-:W-:Y:S04]  /*1ec0*/  STS.U16 [R5+UR11+0x1700], R80 ;  /* 0x0017005005007988 */ /* 0x000fe8000800040b */
[----:B------:R-:W-:Y:S04]  /*1ed0*/  STS.U16 [R5+UR11+0x1b00], R31 ;  /* 0x001b001f05007988 */ /* 0x000fe8000800040b */
[----:B------:R2:W-:Y:S04]  /*1ee0*/  STS.U16 [R5+UR11+0x1f00], R108 ;  /* 0x001f006c05007988 */ /* 0x0005e8000800040b */
[----:B------:R3:W-:Y:S04]  /*1ef0*/  STS.U16 [R35+UR11+0x380], R4 ;  /* 0x0003800423007988 */ /* 0x0007e8000800040b */
[----:B------:R-:W-:Y:S01]  /*1f00*/  STS.U16 [R35+UR11+0x780], R34 ;  /* 0x0007802223007988 */ /* 0x000fe2000800040b */
[----:B--2---:R-:W-:-:S03]  /*1f10*/  PRMT R5, RZ, 0x7610, R5 ;  /* 0x00007610ff057816 */ /* 0x004fc60000000005 */
[----:B------:R-:W-:Y:S04]  /*1f20*/  STS.U16 [R35+UR11+0xb80], R48 ;  /* 0x000b803023007988 */ /* 0x000fe8000800040b */
[----:B------:R-:W-:Y:S04]  /*1f30*/  STS.U16 [R35+UR11+0xf80], R62 ;  /* 0x000f803e23007988 */ /* 0x000fe8000800040b */
[----:B------:R-:W-:Y:S04]  /*1f40*/  STS.U16 [R35+UR11+0x1380], R68 ;  /* 0x0013804423007988 */ /* 0x000fe8000800040b */
[----:B------:R2:W-:Y:S04]  /*1f50*/  STS.U16 [R35+UR11+0x1780], R82 ;  /* 0x0017805223007988 */ /* 0x0005e8000800040b */
[----:B------:R4:W-:Y:S04]  /*1f60*/  STS.U16 [R35+UR11+0x1b80], R33 ;  /* 0x001b802123007988 */ /* 0x0009e8000800040b */
[----:B------:R4:W-:Y:S01]  /*1f70*/  STS.U16 [R35+UR11+0x1f80], R16 ;  /* 0x001f801023007988 */ /* 0x0009e2000800040b */
[----:B------:R-:W0:Y:S02]  /*1f80*/  FENCE.VIEW.ASYNC.T ;  /* 0x00000000000073c6 */ /* 0x000e240000000200 */
[----:B0-----:R-:W-:Y:S06]  /*1f90*/  BAR.SYNC.DEFER_BLOCKING 0x0 ;  /* 0x0000000000007b1d */ /* 0x001fec0000010000 */
[----:B------:R-:W0:Y:S02]  /*1fa0*/  FENCE.VIEW.ASYNC.S ;  /* 0x00000000000073c6 */ /* 0x000e240000000000 */
[----:B0-----:R0:W0:Y:S02]  /*1fb0*/  @!UP1 SYNCS.EXCH.64 URZ, [UR13], UR4 ;  /* 0x000000040dff95b2 */ /* 0x0010240008000100 */
[----:B0-----:R-:W-:Y:S06]  /*1fc0*/  BAR.SYNC.DEFER_BLOCKING 0x0 ;  /* 0x0000000000007b1d */ /* 0x001fec0000010000 */
[----:B------:R-:W0:Y:S01]  /*1fd0*/  LDCU.64 UR4, c[0x0][0x3d0] ;  /* 0x00007a00ff0477ac */ /* 0x000e220008000a00 */
[----:B------:R-:W4:Y:S04]  /*1fe0*/  @P2 LDG.E.U16 R6, desc[UR28][R98.64] ;  /* 0x0000001c62062981 */ /* 0x000f28000c1e1500 */
[----:B------:R-:W4:Y:S04]  /*1ff0*/  @P2 LDG.E.U16 R10, desc[UR28][R90.64] ;  /* 0x0000001c5a0a2981 */ /* 0x000f28000c1e1500 */
[----:B------:R-:W4:Y:S04]  /*2000*/  @P2 LDG.E.U16 R5, desc[UR28][R96.64] ;  /* 0x0000001c60052981 */ /* 0x000f28000c1e1500 */
[----:B------:R-:W4:Y:S04]  /*2010*/  @P2 LDG.E.U16 R9, desc[UR28][R88.64] ;  /* 0x0000001c58092981 */ /* 0x000f28000c1e1500 */
[----:B------:R-:W4:Y:S04]  /*2020*/  @P2 LDG.E.U16 R8, desc[UR28][R94.64] ;  /* 0x0000001c5e082981 */ /* 0x000f28000c1e1500 */
[----:B------:R-:W4:Y:S04]  /*2030*/  @P2 LDG.E.U16 R12, desc[UR28][R86.64] ;  /* 0x0000001c560c2981 */ /* 0x000f28000c1e1500 */
[----:B------:R-:W4:Y:S04]  /*2040*/  @P2 LDG.E.U16 R7, desc[UR28][R92.64] ;  /* 0x0000001c5c072981 */ /* 0x000f28000c1e1500 */
[----:B------:R-:W4:Y:S01]  /*2050*/  @P2 LDG.E.U16 R11, desc[UR28][R84.64] ;  /* 0x0000001c540b2981 */ /* 0x000f22000c1e1500 */
[----:B0-----:R-:W-:Y:S01]  /*2060*/  UIMAD UR4, UR10, UR4, URZ ;  /* 0x000000040a0472a4 */ /* 0x001fe2000f8e02ff */
[----:B------:R-:W-:Y:S01]  /*2070*/  IMAD R2, R2, UR5, RZ ;  /* 0x0000000502027c24 */ /* 0x000fe2000f8e02ff */
[----:B------:R-:W-:Y:S01]  /*2080*/  VOTEU.ALL UP1, P1 ;  /* 0x0000000000ff7886 */ /* 0x000fe20000820000 */
[--C-:B------:R-:W-:Y:S01]  /*2090*/  SHF.R.U32.HI R0, RZ, 0x4, R122.reuse ;  /* 0x00000004ff007819 */ /* 0x100fe2000001167a */
[----:B------:R-:W-:Y:S01]  /*20a0*/  USHF.L.U32 UR6, UR4, 0x1, URZ ;  /* 0x0000000104067899 */ /* 0x000fe200080006ff */
[----:B---3--:R-:W-:Y:S01]  /*20b0*/  SHF.R.S32.HI R4, RZ, 0x6, R122 ;  /* 0x00000006ff047819 */ /* 0x008fe2000001147a */
[----:B------:R-:W-:Y:S01]  /*20c0*/  UIMAD.WIDE UR4, UR4, 0x2, URZ ;  /* 0x00000002040478a5 */ /* 0x000fe2000f8e02ff */
[C---:B------:R-:W-:Y:S01]  /*20d0*/  SHF.L.U32 R3, R2.reuse, 0x1, RZ ;  /* 0x0000000102037819 */ /* 0x040fe200000006ff */
[----:B------:R-:W-:Y:S01]  /*20e0*/  IMAD.HI R2, R2, 0x2, RZ ;  /* 0x0000000202027827 */ /* 0x000fe200078e02ff */
[----:B------:R-:W-:Y:S01]  /*20f0*/  SGXT.U32 R0, R0, 0x3 ;  /* 0x000000030000781a */ /* 0x000fe20000000000 */
[----:B------:R-:W-:Y:S01]  /*2100*/  VOTEU.ALL UP3, P1 ;  /* 0x0000000000ff7886 */ /* 0x000fe20000860000 */
[----:B-1----:R-:W-:Y:S01]  /*2110*/  IADD3 R77, P3, P4, R3, UR6, R14 ;  /* 0x00000006034d7c10 */ /* 0x002fe2000fc7e00e */
[----:B------:R-:W-:Y:S01]  /*2120*/  UMOV UR6, URZ ;  /* 0x000000ff00067c82 */ /* 0x000fe20008000000 */
[----:B------:R-:W-:Y:S01]  /*2130*/  SGXT R4, R4, 0x1 ;  /* 0x000000010404781a */ /* 0x000fe20000000200 */
[----:B------:R-:W-:Y:S01]  /*2140*/  IMAD R0, R0, R17, RZ ;  /* 0x0000001100007224 */ /* 0x000fe200078e02ff */
[----:B------:R-:W-:Y:S01]  /*2150*/  IADD3.X R13, PT, PT, R2, UR5, R15, P3, P4 ;  /* 0x00000005020d7c10 */ /* 0x000fe20009fe840f */
[----:B------:R-:W-:-:S02]  /*2160*/  UIADD3 UR15, UPT, UPT, UR11, 0x4800, URZ ;  /* 0x000048000b0f7890 */ /* 0x000fc4000fffe0ff */
[----:B------:R-:W-:-:S04]  /*2170*/  @!UP0 UIADD3 UR4, UPT, UPT, -UR7, 0x100000, URZ ;  /* 0x0010000007048890 */ /* 0x000fc8000fffe1ff */
[----:B------:R-:W-:Y:S02]  /*2180*/  @!UP0 USHF.L.U32 UR5, UR4, 0xb, URZ ;  /* 0x0000000b04058899 */ /* 0x000fe400080006ff */
[----:B------:R-:W-:Y:S02]  /*2190*/  @!UP0 USHF.L.U32 UR4, UR4, 0x1, URZ ;  /* 0x0000000104048899 */ /* 0x000fe400080006ff */
[----:B------:R-:W-:Y:S01]  /*21a0*/  UIADD3 UR14, UPT, UPT, UR34, 0x40, URZ ;  /* 0x00000040220e7890 */ /* 0x000fe2000fffe0ff */
[----:B------:R-:W-:Y:S02]  /*21b0*/  LOP3.LUT R69, R69, 0x90, R4, 0x78, !PT ;  /* 0x0000009045457812 */ /* 0x000fe400078e7804 */
[----:B------:R-:W-:Y:S02]  /*21c0*/  LEA R4, R17, R0, 0x3 ;  /* 0x0000000011047211 */ /* 0x000fe400078e18ff */
[C---:B------:R-:W-:Y:S02]  /*21d0*/  LOP3.LUT R116, R69.reuse, 0x20, RZ, 0x3c, !PT ;  /* 0x0000002045747812 */ /* 0x040fe400078e3cff */
[----:B------:R-:W-:-:S02]  /*21e0*/  LOP3.LUT R115, R69, 0x40, RZ, 0x3c, !PT ;  /* 0x0000004045737812 */ /* 0x000fc400078e3cff */
[----:B------:R-:W-:Y:S01]  /*21f0*/  LOP3.LUT R114, R69, 0x60, RZ, 0x3c, !PT ;  /* 0x0000006045727812 */ /* 0x000fe200078e3cff */
[----:B------:R0:W1:Y:S01]  /*2200*/  @!UP1 SYNCS.EXCH.64 URZ, [UR11+0x5808], UR4 ;  /* 0x005808040bff95b2 */ /* 0x0000620008000100 */
[----:B------:R-:W-:Y:S01]  /*2210*/  UISETP.EQ.U32.AND UP1, UPT, UR18, URZ, UP2 ;  /* 0x000000ff1200728c */ /* 0x000fe20009722070 */
[C---:B------:R-:W-:Y:S02]  /*2220*/  LEA R3, R17.reuse, R4, 0x3 ;  /* 0x0000000411037211 */ /* 0x040fe400078e18ff */
[----:B------:R-:W-:Y:S02]  /*2230*/  LEA R112, P3, R0, R77, 0x1 ;  /* 0x0000004d00707211 */ /* 0x000fe400078608ff */
[----:B------:R-:W-:Y:S02]  /*2240*/  LEA R2, R17, R3, 0x3 ;  /* 0x0000000311027211 */ /* 0x000fe400078e18ff */
[----:B------:R-:W-:Y:S02]  /*2250*/  LEA.HI R122, R122, 0x38, RZ, 0x1c ;  /* 0x000000387a7a7811 */ /* 0x000fe400078fe0ff */
[----:B------:R-:W-:-:S02]  /*2260*/  LEA R108, P4, R4, R77, 0x1 ;  /* 0x0000004d046c7211 */ /* 0x000fc400078808ff */
[----:B0-----:R-:W-:Y:S01]  /*2270*/  @!UP1 UIADD3 UR4, UPT, UPT, UR11, 0x4000, URZ ;  /* 0x000040000b049890 */ /* 0x001fe2000fffe0ff */
[----:B------:R-:W-:Y:S01]  /*2280*/  LEA.HI.X.SX32 R113, R0, R13, 0x1, P3 ;  /* 0x0000000d00717211 */ /* 0x000fe200018f0eff */
[----:B------:R-:W-:Y:S01]  /*2290*/  IMAD R122, R122, R17, RZ ;  /* 0x000000117a7a7224 */ /* 0x000fe200078e02ff */
[----:B------:R-:W-:Y:S01]  /*22a0*/  LEA R0, R17, R2, 0x3 ;  /* 0x0000000211007211 */ /* 0x000fe200078e18ff */
[----:B------:R-:W-:Y:S02]  /*22b0*/  @!UP1 USHF.R.U32.HI UR16, URZ, 0x4, UR4 ;  /* 0x00000004ff109899 */ /* 0x000fe40008011604 */
[----:B------:R-:W-:-:S04]  /*22c0*/  @!UP0 UIADD3 UR4, UPT, UPT, -UR7, 0x100000, URZ ;  /* 0x0010000007048890 */ /* 0x000fc8000fffe1ff */
[----:B------:R-:W-:Y:S02]  /*22d0*/  @!UP0 USHF.L.U32 UR5, UR4, 0xb, URZ ;  /* 0x0000000b04058899 */ /* 0x000fe400080006ff */
[----:B------:R-:W-:Y:S01]  /*22e0*/  @!UP0 USHF.L.U32 UR4, UR4, 0x1, URZ ;  /* 0x0000000104048899 */ /* 0x000fe200080006ff */
[----:B------:R-:W-:Y:S01]  /*22f0*/  LEA.HI.X.SX32 R109, R4, R13, 0x1, P4 ;  /* 0x0000000d046d7211 */ /* 0x000fe200020f0eff */
[----:B------:R-:W-:Y:S01]  /*2300*/  @!UP1 USGXT.U32 UR16, UR16, 0xe ;  /* 0x0000000e1010989a */ /* 0x000fe20008000000 */
[-C--:B------:R-:W-:Y:S02]  /*2310*/  LEA R106, P3, R3, R77.reuse, 0x1 ;  /* 0x0000004d036a7211 */ /* 0x080fe400078608ff */
[----:B------:R-:W-:Y:S02]  /*2320*/  LEA R4, R17, R0, 0x3 ;  /* 0x0000000011047211 */ /* 0x000fe400078e18ff */
[-C--:B------:R-:W-:Y:S02]  /*2330*/  LEA R74, P5, R122, R77.reuse, 0x1 ;  /* 0x0000004d7a4a7211 */ /* 0x080fe400078a08ff */
[----:B--2---:R-:W-:-:S02]  /*2340*/  LEA R82, P4, R2, R77, 0x1 ;  /* 0x0000004d02527211 */ /* 0x004fc400078808ff */
[-C--:B------:R-:W-:Y:S02]  /*2350*/  LEA.HI.X.SX32 R107, R3, R13.reuse, 0x1, P3 ;  /* 0x0000000d036b7211 */ /* 0x080fe400018f0eff */
[----:B------:R-:W-:Y:S02]  /*2360*/  LEA R3, R17, R4, 0x3 ;  /* 0x0000000411037211 */ /* 0x000fe400078e18ff */
[-C--:B------:R-:W-:Y:S02]  /*2370*/  LEA.HI.X.SX32 R75, R122, R13.reuse, 0x1, P5 ;  /* 0x0000000d7a4b7211 */ /* 0x080fe400028f0eff */
[----:B------:R-:W-:Y:S02]  /*2380*/  LEA.HI.X.SX32 R83, R2, R13, 0x1, P4 ;  /* 0x0000000d02537211 */ /* 0x000fe400020f0eff */
[-C--:B------:R-:W-:Y:S02]  /*2390*/  LEA R80, P3, R0, R77.reuse, 0x1 ;  /* 0x0000004d00507211 */ /* 0x080fe400078608ff */
[----:B------:R-:W-:-:S02]  /*23a0*/  LEA R78, P4, R4, R77, 0x1 ;  /* 0x0000004d044e7211 */ /* 0x000fc400078808ff */
[C---:B------:R-:W-:Y:S02]  /*23b0*/  LEA R76, P5, R3.reuse, R77, 0x1 ;  /* 0x0000004d034c7211 */ /* 0x040fe400078a08ff */
[-C--:B------:R-:W-:Y:S02]  /*23c0*/  LEA.HI.X.SX32 R81, R0, R13.reuse, 0x1, P3 ;  /* 0x0000000d00517211 */ /* 0x080fe400018f0eff */
[-C--:B------:R-:W-:Y:S02]  /*23d0*/  LEA.HI.X.SX32 R79, R4, R13.reuse, 0x1, P4 ;  /* 0x0000000d044f7211 */ /* 0x080fe400020f0eff */
[----:B------:R-:W-:Y:S02]  /*23e0*/  LEA.HI.X.SX32 R77, R3, R13, 0x1, P5 ;  /* 0x0000000d034d7211 */ /* 0x000fe400028f0eff */
[----:B------:R-:W-:Y:S02]  /*23f0*/  PRMT R0, RZ, 0x7610, R0 ;  /* 0x00007610ff007816 */ /* 0x000fe40000000000 */
[----:B------:R-:W-:-:S02]  /*2400*/  PRMT R20, RZ, 0x7610, R20 ;  /* 0x00007610ff147816 */ /* 0x000fc40000000014 */
[----:B------:R-:W-:Y:S02]  /*2410*/  PRMT R22, RZ, 0x7610, R22 ;  /* 0x00007610ff167816 */ /* 0x000fe40000000016 */
[----:B------:R-:W-:Y:S02]  /*2420*/  PRMT R72, RZ, 0x7610, R72 ;  /* 0x00007610ff487816 */ /* 0x000fe40000000048 */
[----:B------:R-:W-:Y:S02]  /*2430*/  PRMT R100, RZ, 0x7610, R100 ;  /* 0x00007610ff647816 */ /* 0x000fe40000000064 */
[----:B------:R-:W-:Y:S02]  /*2440*/  PRMT R102, RZ, 0x7610, R102 ;  /* 0x00007610ff667816 */ /* 0x000fe40000000066 */
[----:B------:R-:W-:Y:S02]  /*2450*/  PRMT R104, RZ, 0x7610, R104 ;  /* 0x00007610ff687816 */ /* 0x000fe40000000068 */
[----:B------:R-:W-:Y:S01]  /*2460*/  PRMT R110, RZ, 0x7610, R110 ;  /* 0x00007610ff6e7816 */ /* 0x000fe2000000006e */
[----:B----4-:R0:W-:Y:S04]  /*2470*/  STS.U16 [R69+UR11+0x4000], R6 ;  /* 0x0040000645007988 */ /* 0x0101e8000800040b */
[----:B------:R0:W-:Y:S04]  /*2480*/  STS.U16 [R69+UR11+0x4400], R10 ;  /* 0x0044000a45007988 */ /* 0x0001e8000800040b */
[----:B------:R0:W-:Y:S04]  /*2490*/  STS.U16 [R116+UR11+0x4100], R5 ;  /* 0x0041000574007988 */ /* 0x0001e8000800040b */
[----:B------:R0:W-:Y:S04]  /*24a0*/  STS.U16 [R116+UR11+0x4500], R9 ;  /* 0x0045000974007988 */ /* 0x0001e8000800040b */
[----:B------:R0:W-:Y:S04]  /*24b0*/  STS.U16 [R115+UR11+0x4200], R8 ;  /* 0x0042000873007988 */ /* 0x0001e8000800040b */
[----:B------:R0:W-:Y:S04]  /*24c0*/  STS.U16 [R115+UR11+0x4600], R12 ;  /* 0x0046000c73007988 */ /* 0x0001e8000800040b */
[----:B------:R0:W-:Y:S04]  /*24d0*/  STS.U16 [R114+UR11+0x4300], R7 ;  /* 0x0043000772007988 */ /* 0x0001e8000800040b */
[----:B------:R0:W-:Y:S01]  /*24e0*/  STS.U16 [R114+UR11+0x4700], R11 ;  /* 0x0047000b72007988 */ /* 0x0001e2000800040b */
[----:B-1----:R1:W-:Y:S06]  /*24f0*/  MEMBAR.ALL.CTA ;  /* 0x0000000000007992 */ /* 0x0023ec0000008000 */
[----:B-1----:R-:W-:Y:S04]  /*2500*/  FENCE.VIEW.ASYNC.S ;  /* 0x00000000000073c6 */ /* 0x002fe80000000000 */
[----:B------:R-:W1:Y:S02]  /*2510*/  FENCE.VIEW.ASYNC.S ;  /* 0x00000000000073c6 */ /* 0x000e640000000000 */
[----:B-1----:R0:W1:Y:S02]  /*2520*/  @!UP3 SYNCS.EXCH.64 URZ, [UR11+0x4800], UR4 ;  /* 0x004800040bffb5b2 */ /* 0x0020640008000100 */
[----:B-1----:R-:W-:Y:S06]  /*2530*/  BAR.SYNC.DEFER_BLOCKING 0x0 ;  /* 0x0000000000007b1d */ /* 0x002fec0000010000 */
[----:B0-----:R-:W-:Y:S05]  /*2540*/  BRA.U !UP1, `(.L_x_6) ;  /* 0x0000000109947547 */ /* 0x001fea000b800000 */
[----:B------:R-:W-:Y:S02]  /*2550*/  USHF.R.U32.HI UR8, URZ, 0x4, UR11 ;  /* 0x00000004ff087899 */ /* 0x000fe4000801160b */
[----:B------:R-:W-:Y:S02]  /*2560*/  UIADD3 UR4, UPT, UPT, UR11, 0x4000, URZ ;  /* 0x000040000b047890 */ /* 0x000fe4000fffe0ff */
[----:B------:R-:W-:Y:S02]  /*2570*/  USGXT.U32 UR8, UR8, 0xe ;  /* 0x0000000e0808789a */ /* 0x000fe40008000000 */
[----:B------:R-:W-:Y:S02]  /*2580*/  USHF.R.U32.HI UR16, URZ, 0x4, UR4 ;  /* 0x00000004ff107899 */ /* 0x000fe40008011604 */
[----:B------:R-:W-:Y:S02]  /*2590*/  UIADD3 UR24, UP3, UPT, UR8, 0x2000080, URZ ;  /* 0x0200008008187890 */ /* 0x000fe4000ff7e0ff */
[----:B------:R-:W-:Y:S01]  /*25a0*/  USGXT.U32 UR16, UR16, 0xe ;  /* 0x0000000e1010789a */ /* 0x000fe20008000000 */
[----:B------:R-:W-:Y:S01]  /*25b0*/  UMOV UR7, URZ ;  /* 0x000000ff00077c82 */ /* 0x000fe20008000000 */
[----:B------:R-:W-:Y:S01]  /*25c0*/  UMOV UR4, UR15 ;  /* 0x0000000f00047c82 */ /* 0x000fe20008000000 */
[----:B------:R-:W-:Y:S01]  /*25d0*/  UIADD3.X UR25, UPT, UPT, UR7, 0x40004040, URZ, UP3, !UPT ;  /* 0x4000404007197890 */ /* 0x000fe20009ffe4ff */
[----:B------:R-:W-:Y:S01]  /*25e0*/  UMOV UR5, URZ ;  /* 0x000000ff00057c82 */ /* 0x000fe20008000000 */
[----:B------:R-:W-:-:S02]  /*25f0*/  UIADD3 UR30, UP3, UPT, UR16, 0x2, URZ ;  /* 0x00000002101e7890 */ /* 0x000fc4000ff7e0ff */
[----:B------:R-:W-:Y:S01]  /*2600*/  UIADD3 UR32, UP4, UPT, UR16, 0x4, URZ ;  /* 0x0000000410207890 */ /* 0x000fe2000ff9e0ff */
[----:B------:R-:W-:Y:S01]  /*2610*/  UMOV UR19, UR4 ;  /* 0x0000000400137c82 */ /* 0x000fe20008000000 */
[----:B------:R-:W-:Y:S02]  /*2620*/  UIADD3 UR36, UP5, UPT, UR16, 0x6, URZ ;  /* 0x0000000610247890 */ /* 0x000fe4000ffbe0ff */
[----:B------:R-:W-:Y:S02]  /*2630*/  ULOP3.LUT UR4, UR8, 0x2000000, URZ, 0xfc, !UPT ;  /* 0x0200000008047892 */ /* 0x000fe4000f8efcff */
[----:B------:R-:W-:Y:S02]  /*2640*/  UIADD3.X UR31, UPT, UPT, UR6, 0x40004040, URZ, UP3, !UPT ;  /* 0x40004040061f7890 */ /* 0x000fe40009ffe4ff */
[----:B------:R-:W-:Y:S02]  /*2650*/  UIADD3.X UR33, UPT, UPT, UR6, 0x40004040, URZ, UP4, !UPT ;  /* 0x4000404006217890 */ /* 0x000fe4000a7fe4ff */
[----:B------:R-:W-:-:S02]  /*2660*/  UIADD3.64 UR20, UPT, UPT, UR24, 0x80, URZ ;  /* 0x0000008018147897 */ /* 0x000fc4000fffe0ff */
[----:B------:R-:W-:Y:S02]  /*2670*/  UIADD3.X UR37, UPT, UPT, UR6, 0x40004040, URZ, UP5, !UPT ;  /* 0x4000404006257890 */ /* 0x000fe4000affe4ff */
[----:B------:R-:W-:Y:S01]  /*2680*/  UIADD3.64 UR22, UPT, UPT, UR24, 0x100, URZ ;  /* 0x0000010018167897 */ /* 0x000fe2000fffe0ff */
[----:B------:R-:W-:Y:S01]  /*2690*/  UMOV UR26, 0x0 ;  /* 0x00000000001a7882 */ /* 0x000fe20000000000 */
[----:B------:R-:W-:Y:S01]  /*26a0*/  UMOV UR27, 0x8048010 ;  /* 0x08048010001b7882 */ /* 0x000fe20000000000 */
[----:B------:R-:W-:Y:S01]  /*26b0*/  UMOV UR5, 0x40004040 ;  /* 0x4000404000057882 */ /* 0x000fe20000000000 */
[----:B------:R-:W-:Y:S01]  /*26c0*/  UMOV UR8, UR16 ;  /* 0x0000001000087c82 */ /* 0x000fe20008000000 */
[----:B------:R-:W-:Y:S01]  /*26d0*/  UMOV UR9, 0x40004040 ;  /* 0x4000404000097882 */ /* 0x000fe20000000000 */
[----:B------:R-:W-:Y:S01]  /*26e0*/  UMOV UR38, 0x0 ;  /* 0x0000000000267882 */ /* 0x000fe20000000000 */
[----:B------:R-:W-:Y:S01]  /*26f0*/  UMOV UR39, 0x8048010 ;  /* 0x0804801000277882 */ /* 0x000fe20000000000 */
[----:B------:R-:W-:Y:S01]  /*2700*/  UMOV UR40, 0x0 ;  /* 0x0000000000287882 */ /* 0x000fe20000000000 */
[----:B------:R-:W-:Y:S01]  /*2710*/  UMOV UR41, 0x8048010 ;  /* 0x0804801000297882 */ /* 0x000fe20000000000 */
[----:B------:R0:W-:Y:S01]  /*2720*/  UTCHMMA gdesc[UR4], gdesc[UR8], tmem[UR14], tmem[UR26], idesc[UR27], !UPT ;  /* 0x00ff1a08040075ea */ /* 0x0001e2000f80000e */
[----:B------:R-:W-:Y:S01]  /*2730*/  UMOV UR42, 0x0 ;  /* 0x00000000002a7882 */ /* 0x000fe20000000000 */
[----:B------:R-:W-:Y:S01]  /*2740*/  UMOV UR43, 0x8048010 ;  /* 0x08048010002b7882 */ /* 0x000fe20000000000 */
[----:B------:R0:W-:Y:S01]  /*2750*/  UTCHMMA gdesc[UR24], gdesc[UR30], tmem[UR14], tmem[UR38], idesc[UR39], UPT ;  /* 0x00ff261e180075ea */ /* 0x0001e2000b80000e */
[----:B------:R0:W-:Y:S01]  /*2760*/  UTCHMMA gdesc[UR20], gdesc[UR32], tmem[UR14], tmem[UR40], idesc[UR41], UPT ;  /* 0x00ff2820140075ea */ /* 0x0001e2000b80000e */
[----:B------:R0:W-:Y:S01]  /*2770*/  UTCHMMA gdesc[UR22], gdesc[UR36], tmem[UR14], tmem[UR42], idesc[UR43], UPT ;  /* 0x00ff2a24160075ea */ /* 0x0001e2000b80000e */
[----:B------:R0:W-:Y:S01]  /*2780*/  UTCBAR [UR19], URZ ;  /* 0x000000ff130073e9 */ /* 0x0001e200080000ff */
[----:B------:R-:W-:Y:S01]  /*2790*/  NOP ;  /* 0x0000000000007918 */ /* 0x000fe20000000000 */
.L_x_6:
[----:B------:R-:W-:Y:S05]  /*27a0*/  BRA.U !UP2, `(.L_x_7) ;  /* 0x000000010a087547 */ /* 0x000fea000b800000 */
[----:B------:R-:W1:Y:S02]  /*27b0*/  SYNCS.PHASECHK.TRANS64.TRYWAIT P3, [UR11+0x4800], RZ ;  /* 0x004800ffff0075a7 */ /* 0x000e64000806110b */
[----:B-1----:R-:W-:Y:S05]  /*27c0*/  @!P3 BRA `(.L_x_8) ;  /* 0x0000004800f8b947 */ /* 0x002fea0003800000 */
.L_x_7:
[----:B------:R-:W-:Y:S06]  /*27d0*/  BAR.SYNC.DEFER_BLOCKING 0x0 ;  /* 0x0000000000007b1d */ /* 0x000fec0000010000 */
[----:B0-----:R-:W0:Y:S01]  /*27e0*/  LDCU UR4, c[0x0][0x3a8] ;  /* 0x00007500ff0477ac */ /* 0x001e220008000800 */
[----:B------:R-:W0:Y:S01]  /*27f0*/  LDTM.x16 R4, tmem[UR12+0x40] ;  /* 0x0000400c000479ee */ /* 0x000e220008240000 */
[----:B------:R-:W1:Y:S01]  /*2800*/  @!P1 SYNCS.CCTL.IV [UR11+0x4800] ;  /* 0x00480000ff0099b1 */ /* 0x000e62000800000b */
[----:B------:R-:W-:Y:S01]  /*2810*/  NOP ;  /* 0x0000000000007918 */ /* 0x000fe20000000000 */
[----:B------:R2:W5:Y:S04]  /*2820*/  @P2 LDG.E.U16 R0, desc[UR28][R112.64] ;  /* 0x0000001c70002981 */ /* 0x000568000c1e1500 */
[----:B------:R2:W5:Y:S04]  /*2830*/  @P2 LDG.E.U16 R20, desc[UR28][R108.64] ;  /* 0x0000001c6c142981 */ /* 0x000568000c1e1500 */
[----:B------:R2:W5:Y:S04]  /*2840*/  @P2 LDG.E.U16 R22, desc[UR28][R106.64] ;  /* 0x0000001c6a162981 */ /* 0x000568000c1e1500 */
[----:B------:R2:W5:Y:S04]  /*2850*/  @P2 LDG.E.U16 R72, desc[UR28][R82.64] ;  /* 0x0000001c52482981 */ /* 0x000568000c1e1500 */
[----:B------:R2:W5:Y:S04]  /*2860*/  @P2 LDG.E.U16 R100, desc[UR28][R80.64] ;  /* 0x0000001c50642981 */ /* 0x000568000c1e1500 */
[----:B------:R2:W5:Y:S04]  /*2870*/  @P2 LDG.E.U16 R102, desc[UR28][R78.64] ;  /* 0x0000001c4e662981 */ /* 0x000568000c1e1500 */
[----:B------:R2:W5:Y:S04]  /*2880*/  @P2 LDG.E.U16 R104, desc[UR28][R76.64] ;  /* 0x0000001c4c682981 */ /* 0x000568000c1e1500 */
[----:B------:R2:W5:Y:S01]  /*2890*/  @P2 LDG.E.U16 R110, desc[UR28][R74.64] ;  /* 0x0000001c4a6e2981 */ /* 0x000562000c1e1500 */
[----:B0-----:R-:W-:Y:S01]  /*28a0*/  FMUL R2, R4, UR4 ;  /* 0x0000000404027c20 */ /* 0x001fe20008400000 */
[----:B------:R-:W-:Y:S01]  /*28b0*/  FMUL R3, R5, UR4 ;  /* 0x0000000405037c20 */ /* 0x000fe20008400000 */
[----:B------:R-:W-:Y:S01]  /*28c0*/  FMUL R21, R6, UR4 ;  /* 0x0000000406157c20 */ /* 0x000fe20008400000 */
[----:B------:R-:W-:Y:S01]  /*28d0*/  FMUL R23, R7, UR4 ;  /* 0x0000000407177c20 */ /* 0x000fe20008400000 */
[----:B------:R-:W-:-:S03]  /*28e0*/  FMUL R24, R8, UR4 ;  /* 0x0000000408187c20 */ /* 0x000fc60008400000 */
[----:B------:R-:W-:Y:S01]  /*28f0*/  FMNMX3 R21, R2, R3, R21, !PT ;  /* 0x0000000302157276 */ /* 0x000fe20007800015 */
[----:B------:R-:W-:Y:S01]  /*2900*/  FMUL R2, R9, UR4 ;  /* 0x0000000409027c20 */ /* 0x000fe20008400000 */
[----:B------:R-:W-:Y:S02]  /*2910*/  FMUL R3, R10, UR4 ;  /* 0x000000040a037c20 */ /* 0x000fe40008400000 */
[----:B------:R-:W-:Y:S01]  /*2920*/  FMNMX3 R23, R21, R23, R24, !PT ;  /* 0x0000001715177276 */ /* 0x000fe20007800018 */
[----:B------:R-:W-:Y:S01]  /*2930*/  FMUL R21, R11, UR4 ;  /* 0x000000040b157c20 */ /* 0x000fe20008400000 */
[----:B------:R-:W-:Y:S02]  /*2940*/  FMUL R24, R12, UR4 ;  /* 0x000000040c187c20 */ /* 0x000fe40008400000 */
[----:B------:R-:W-:Y:S01]  /*2950*/  FMNMX3 R23, R23, R2, R3, !PT ;  /* 0x0000000217177276 */ /* 0x000fe20007800003 */
[----:B------:R-:W-:Y:S01]  /*2960*/  FMUL R2, R13, UR4 ;  /* 0x000000040d027c20 */ /* 0x000fe20008400000 */
[----:B------:R-:W-:-:S02]  /*2970*/  FMUL R3, R14, UR4 ;  /* 0x000000040e037c20 */ /* 0x000fc40008400000 */
[----:B------:R-:W-:Y:S01]  /*2980*/  FMNMX3 R23, R23, R21, R24, !PT ;  /* 0x0000001517177276 */ /* 0x000fe20007800018 */
[----:B------:R-:W-:Y:S01]  /*2990*/  FMUL R21, R15, UR4 ;  /* 0x000000040f157c20 */ /* 0x000fe20008400000 */
[----:B------:R-:W-:Y:S02]  /*29a0*/  FMUL R24, R16, UR4 ;  /* 0x0000000410187c20 */ /* 0x000fe40008400000 */
[----:B------:R-:W-:Y:S01]  /*29b0*/  FMNMX3 R23, R23, R2, R3, !PT ;  /* 0x0000000217177276 */ /* 0x000fe20007800003 */
[----:B------:R-:W-:Y:S01]  /*29c0*/  FMUL R2, R17, UR4 ;  /* 0x0000000411027c20 */ /* 0x000fe20008400000 */
[----:B------:R-:W-:Y:S02]  /*29d0*/  FMUL R3, R18, UR4 ;  /* 0x0000000412037c20 */ /* 0x000fe40008400000 */
[----:B------:R-:W-:Y:S01]  /*29e0*/  FMNMX3 R23, R23, R21, R24, !PT ;  /* 0x0000001517177276 */ /* 0x000fe20007800018 */
[----:B------:R-:W-:-:S03]  /*29f0*/  FMUL R21, R19, UR4 ;  /* 0x0000000413157c20 */ /* 0x000fc60008400000 */
[----:B------:R-:W-:-:S04]  /*2a00*/  FMNMX3 R2, R23, R2, R3, !PT ;  /* 0x0000000217027276 */ /* 0x000fc80007800003 */
[----:B------:R-:W-:-:S05]  /*2a10*/  FMNMX3 R2, R2, -INF , R21, !PT ;  /* 0xff80000002027876 */ /* 0x000fca0007800015 */
[--C-:B------:R-:W-:Y:S01]  /*2a20*/  FFMA R4, R4, UR4, -R2.reuse ;  /* 0x0000000404047c23 */ /* 0x100fe20008000802 */
[--C-:B------:R-:W-:Y:S01]  /*2a30*/  FFMA R5, R5, UR4, -R2.reuse ;  /* 0x0000000405057c23 */ /* 0x100fe20008000802 */
[--C-:B------:R-:W-:Y:S01]  /*2a40*/  FFMA R6, R6, UR4, -R2.reuse ;  /* 0x0000000406067c23 */ /* 0x100fe20008000802 */
[--C-:B------:R-:W-:Y:S01]  /*2a50*/  FFMA R7, R7, UR4, -R2.reuse ;  /* 0x0000000407077c23 */ /* 0x100fe20008000802 */
[----:B------:R-:W-:Y:S01]  /*2a60*/  FMUL R4, R4, 1.4426950216293334961 ;  /* 0x3fb8aa3b04047820 */ /* 0x000fe20000400000 */
[----:B------:R-:W-:Y:S01]  /*2a70*/  FMUL R5, R5, 1.4426950216293334961 ;  /* 0x3fb8aa3b05057820 */ /* 0x000fe20000400000 */
[----:B------:R-:W-:Y:S01]  /*2a80*/  FMUL R6, R6, 1.4426950216293334961 ;  /* 0x3fb8aa3b06067820 */ /* 0x000fe20000400000 */
[----:B------:R-:W-:Y:S01]  /*2a90*/  FMUL R7, R7, 1.4426950216293334961 ;  /* 0x3fb8aa3b07077820 */ /* 0x000fe20000400000 */
[--C-:B------:R-:W-:Y:S01]  /*2aa0*/  FFMA R8, R8, UR4, -R2.reuse ;  /* 0x0000000408087c23 */ /* 0x100fe20008000802 */
[--C-:B------:R-:W-:Y:S01]  /*2ab0*/  FFMA R9, R9, UR4, -R2.reuse ;  /* 0x0000000409097c23 */ /* 0x100fe20008000802 */
[----:B------:R-:W-:Y:S01]  /*2ac0*/  MUFU.EX2 R4, R4 ;  /* 0x0000000400047308 */ /* 0x000fe20000000800 */
[--C-:B------:R-:W-:Y:S01]  /*2ad0*/  FFMA R10, R10, UR4, -R2.reuse ;  /* 0x000000040a0a7c23 */ /* 0x100fe20008000802 */
[----:B------:R-:W-:Y:S01]  /*2ae0*/  FMUL R8, R8, 1.4426950216293334961 ;  /* 0x3fb8aa3b08087820 */ /* 0x000fe20000400000 */
[----:B------:R-:W-:Y:S01]  /*2af0*/  FMUL R9, R9, 1.4426950216293334961 ;  /* 0x3fb8aa3b09097820 */ /* 0x000fe20000400000 */
[--C-:B------:R-:W-:Y:S01]  /*2b00*/  FFMA R11, R11, UR4, -R2.reuse ;  /* 0x000000040b0b7c23 */ /* 0x100fe20008000802 */
[----:B------:R-:W-:Y:S01]  /*2b10*/  FMUL R10, R10, 1.4426950216293334961 ;  /* 0x3fb8aa3b0a0a7820 */ /* 0x000fe20000400000 */
[--C-:B------:R-:W-:Y:S01]  /*2b20*/  FFMA R12, R12, UR4, -R2.reuse ;  /* 0x000000040c0c7c23 */ /* 0x100fe20008000802 */
[--C-:B------:R-:W-:Y:S01]  /*2b30*/  FFMA R13, R13, UR4, -R2.reuse ;  /* 0x000000040d0d7c23 */ /* 0x100fe20008000802 */
[----:B------:R-:W0:Y:S01]  /*2b40*/  MUFU.EX2 R5, R5 ;  /* 0x0000000500057308 */ /* 0x000e220000000800 */
[----:B------:R-:W-:Y:S01]  /*2b50*/  FMUL R11, R11, 1.4426950216293334961 ;  /* 0x3fb8aa3b0b0b7820 */ /* 0x000fe20000400000 */
[----:B------:R-:W-:Y:S01]  /*2b60*/  FMUL R12, R12, 1.4426950216293334961 ;  /* 0x3fb8aa3b0c0c7820 */ /* 0x000fe20000400000 */
[--C-:B------:R-:W-:Y:S01]  /*2b70*/  FFMA R16, R16, UR4, -R2.reuse ;  /* 0x0000000410107c23 */ /* 0x100fe20008000802 */
[----:B------:R-:W-:Y:S01]  /*2b80*/  FMUL R13, R13, 1.4426950216293334961 ;  /* 0x3fb8aa3b0d0d7820 */ /* 0x000fe20000400000 */
[--C-:B------:R-:W-:Y:S01]  /*2b90*/  FFMA R14, R14, UR4, -R2.reuse ;  /* 0x000000040e0e7c23 */ /* 0x100fe20008000802 */
[--C-:B------:R-:W-:Y:S01]  /*2ba0*/  FFMA R15, R15, UR4, -R2.reuse ;  /* 0x000000040f0f7c23 */ /* 0x100fe20008000802 */
[----:B------:R-:W-:Y:S01]  /*2bb0*/  FMUL R16, R16, 1.4426950216293334961 ;  /* 0x3fb8aa3b10107820 */ /* 0x000fe20000400000 */
[----:B------:R-:W3:Y:S01]  /*2bc0*/  MUFU.EX2 R6, R6 ;  /* 0x0000000600067308 */ /* 0x000ee20000000800 */
[----:B------:R-:W-:Y:S01]  /*2bd0*/  FMUL R14, R14, 1.4426950216293334961 ;  /* 0x3fb8aa3b0e0e7820 */ /* 0x000fe20000400000 */
[--C-:B------:R-:W-:Y:S01]  /*2be0*/  FFMA R19, R19, UR4, -R2.reuse ;  /* 0x0000000413137c23 */ /* 0x100fe20008000802 */
[--C-:B------:R-:W-:Y:S01]  /*2bf0*/  FFMA R17, R17, UR4, -R2.reuse ;  /* 0x0000000411117c23 */ /* 0x100fe20008000802 */
[----:B------:R-:W-:Y:S01]  /*2c00*/  FFMA R18, R18, UR4, -R2 ;  /* 0x0000000412127c23 */ /* 0x000fe20008000802 */
[----:B------:R-:W-:-:S02]  /*2c10*/  FMUL R15, R15, 1.4426950216293334961 ;  /* 0x3fb8aa3b0f0f7820 */ /* 0x000fc40000400000 */
[----:B------:R-:W-:Y:S01]  /*2c20*/  FMUL R17, R17, 1.4426950216293334961 ;  /* 0x3fb8aa3b11117820 */ /* 0x000fe20000400000 */
[----:B------:R-:W4:Y:S01]  /*2c30*/  MUFU.EX2 R7, R7 ;  /* 0x0000000700077308 */ /* 0x000f220000000800 */
[----:B0-----:R-:W-:Y:S01]  /*2c40*/  FADD R3, R4, R5 ;  /* 0x0000000504037221 */ /* 0x001fe20000000000 */
[----:B------:R-:W-:Y:S01]  /*2c50*/  FMUL R18, R18, 1.4426950216293334961 ;  /* 0x3fb8aa3b12127820 */ /* 0x000fe20000400000 */
[----:B------:R-:W-:-:S05]  /*2c60*/  F2FP.F16.F32.PACK_AB R4, R5, R4 ;  /* 0x000000040504723e */ /* 0x000fca00000000ff */
[----:B------:R-:W0:Y:S01]  /*2c70*/  MUFU.EX2 R8, R8 ;  /* 0x0000000800087308 */ /* 0x000e220000000800 */
[----:B---3--:R-:W-:-:S07]  /*2c80*/  FADD R24, R6, R3 ;  /* 0x0000000306187221 */ /* 0x008fce0000000000 */
[----:B------:R-:W3:Y:S01]  /*2c90*/  MUFU.EX2 R9, R9 ;  /* 0x0000000900097308 */ /* 0x000ee20000000800 */
[C---:B----4-:R-:W-:Y:S01]  /*2ca0*/  FADD R3, R7.reuse, R24 ;  /* 0x0000001807037221 */ /* 0x050fe20000000000 */
[----:B------:R-:W-:-:S06]  /*2cb0*/  F2FP.F16.F32.PACK_AB R5, R7, R6 ;  /* 0x000000060705723e */ /* 0x000fcc00000000ff */
[----:B------:R-:W-:Y:S01]  /*2cc0*/  MUFU.EX2 R10, R10 ;  /* 0x0000000a000a7308 */ /* 0x000fe20000000800 */
[----:B0-----:R-:W-:-:S07]  /*2cd0*/  FADD R24, R8, R3 ;  /* 0x0000000308187221 */ /* 0x001fce0000000000 */
[----:B------:R-:W0:Y:S01]  /*2ce0*/  MUFU.EX2 R11, R11 ;  /* 0x0000000b000b7308 */ /* 0x000e220000000800 */
[C---:B---3--:R-:W-:Y:S01]  /*2cf0*/  FADD R3, R9.reuse, R24 ;  /* 0x0000001809037221 */ /* 0x048fe20000000000 */
[----:B------:R-:W-:-:S06]  /*2d00*/  F2FP.F16.F32.PACK_AB R6, R9, R8 ;  /* 0x000000080906723e */ /* 0x000fcc00000000ff */
[----:B------:R-:W-:Y:S08]  /*2d10*/  MUFU.EX2 R12, R12 ;  /* 0x0000000c000c7308 */ /* 0x000ff00000000800 */
[----:B------:R-:W3:Y:S01]  /*2d20*/  MUFU.EX2 R13, R13 ;  /* 0x0000000d000d7308 */ /* 0x000ee20000000800 */
[----:B0-----:R-:W-:-:S07]  /*2d30*/  F2FP.F16.F32.PACK_AB R7, R11, R10 ;  /* 0x0000000a0b07723e */ /* 0x001fce00000000ff */
[----:B------:R0:W-:Y:S08]  /*2d40*/  MUFU.EX2 R71, R16 ;  /* 0x0000001000477308 */ /* 0x0001f00000000800 */
[----:B------:R-:W-:Y:S01]  /*2d50*/  MUFU.EX2 R14, R14 ;  /* 0x0000000e000e7308 */ /* 0x000fe20000000800 */
[----:B0-----:R-:W-:Y:S01]  /*2d60*/  FADD R16, R10, R3 ;  /* 0x000000030a107221 */ /* 0x001fe20000000000 */
[----:B------:R-:W-:Y:S01]  /*2d70*/  FMUL R3, R19, 1.4426950216293334961 ;  /* 0x3fb8aa3b13037820 */ /* 0x000fe20000400000 */
[----:B---3--:R-:W-:-:S02]  /*2d80*/  F2FP.F16.F32.PACK_AB R8, R13, R12 ;  /* 0x0000000c0d08723e */ /* 0x008fc400000000ff */
[----:B------:R-:W-:-:S03]  /*2d90*/  FADD R19, R11, R16 ;  /* 0x000000100b137221 */ /* 0x000fc60000000000 */
[----:B------:R-:W0:Y:S01]  /*2da0*/  MUFU.EX2 R15, R15 ;  /* 0x0000000f000f7308 */ /* 0x000e220000000800 */
[----:B------:R-:W-:-:S07]  /*2db0*/  FADD R16, R12, R19 ;  /* 0x000000130c107221 */ /* 0x000fce0000000000 */
[----:B------:R3:W4:Y:S08]  /*2dc0*/  MUFU.EX2 R70, R17 ;  /* 0x0000001100467308 */ /* 0x0007300000000800 */
[----:B------:R-:W-:Y:S01]  /*2dd0*/  MUFU.EX2 R68, R18 ;  /* 0x0000001200447308 */ /* 0x000fe20000000800 */
[----:B---3--:R-:W-:Y:S01]  /*2de0*/  FADD R17, R13, R16 ;  /* 0x000000100d117221 */ /* 0x008fe20000000000 */
[----:B0-----:R-:W-:-:S03]  /*2df0*/  F2FP.F16.F32.PACK_AB R9, R15, R14 ;  /* 0x0000000e0f09723e */ /* 0x001fc600000000ff */
[----:B------:R-:W-:-:S03]  /*2e00*/  FADD R16, R14, R17 ;  /* 0x000000110e107221 */ /* 0x000fc60000000000 */
[----:B------:R-:W0:Y:S01]  /*2e10*/  MUFU.EX2 R3, R3 ;  /* 0x0000000300037308 */ /* 0x000e220000000800 */
[----:B------:R-:W-:Y:S01]  /*2e20*/  FADD R16, R15, R16 ;  /* 0x000000100f107221 */ /* 0x000fe20000000000 */
[----:B----4-:R-:W-:Y:S02]  /*2e30*/  F2FP.F16.F32.PACK_AB R10, R70, R71 ;  /* 0x00000047460a723e */ /* 0x010fe400000000ff */
[----:B0-----:R-:W-:Y:S01]  /*2e40*/  F2FP.F16.F32.PACK_AB R11, R3, R68 ;  /* 0x00000044030b723e */ /* 0x001fe200000000ff */
[----:B-12---:R-:W-:Y:S06]  /*2e50*/  BRA.U !UP2, `(.L_x_9) ;  /* 0x000000010a047547 */ /* 0x006fec000b800000 */
[----:B------:R0:W-:Y:S02]  /*2e60*/  STTM.x8 tmem[UR12+0x50], R4 ;  /* 0x00005004000079ed */ /* 0x0001e400081c000c */
.L_x_9:
[----:B-----5:R1:W-:Y:S01]  /*2e70*/  STS.U16 [R69+UR11+0x4000], R0 ;  /* 0x0040000045007988 */ /* 0x0203e2000800040b */
[----:B0-----:R-:W-:Y:S01]  /*2e80*/  FADD R4, -R2, -INF ;  /* 0xff80000002047421 */ /* 0x001fe20000000100 */
[----:B------:R-:W-:Y:S01]  /*2e90*/  FADD R71, R71, R16 ;  /* 0x0000001047477221 */ /* 0x000fe20000000000 */
[----:B------:R-:W-:Y:S01]  /*2ea0*/  UIADD3 UR7, UPT, UPT, UR17, -0x10, URZ ;  /* 0xfffffff011077890 */ /* 0x000fe2000fffe0ff */
[----:B------:R-:W-:Y:S01]  /*2eb0*/  STS.U16 [R69+UR11+0x4100], R20 ;  /* 0x0041001445007988 */ /* 0x000fe2000800040b */
[----:B------:R-:W-:-:S03]  /*2ec0*/  FMUL R73, R4, 1.4426950216293334961 ;  /* 0x3fb8aa3b04497820 */ /* 0x000fc60000400000 */
[----:B------:R0:W-:Y:S01]  /*2ed0*/  STS.U16 [R69+UR11+0x4200], R22 ;  /* 0x0042001645007988 */ /* 0x0001e2000800040b */
[----:B-1----:R1:W2:Y:S03]  /*2ee0*/  MUFU.EX2 R0, R73 ;  /* 0x0000004900007308 */ /* 0x0022a60000000800 */
[----:B------:R1:W-:Y:S04]  /*2ef0*/  STS.U16 [R69+UR11+0x4300], R72 ;  /* 0x0043004845007988 */ /* 0x0003e8000800040b */
[----:B------:R1:W-:Y:S04]  /*2f00*/  STS.U16 [R69+UR11+0x4400], R100 ;  /* 0x0044006445007988 */ /* 0x0003e8000800040b */
[----:B------:R1:W-:Y:S04]  /*2f10*/  STS.U16 [R69+UR11+0x4500], R102 ;  /* 0x0045006645007988 */ /* 0x0003e8000800040b */
[----:B------:R1:W-:Y:S04]  /*2f20*/  STS.U16 [R69+UR11+0x4600], R104 ;  /* 0x0046006845007988 */ /* 0x0003e8000800040b */
[----:B------:R1:W-:Y:S01]  /*2f30*/  STS.U16 [R69+UR11+0x4700], R110 ;  /* 0x0047006e45007988 */ /* 0x0003e2000800040b */
[----:B------:R-:W3:Y:S02]  /*2f40*/  FENCE.VIEW.ASYNC.T ;  /* 0x00000000000073c6 */ /* 0x000ee40000000200 */
[----:B---3--:R-:W-:Y:S06]  /*2f50*/  BAR.SYNC.DEFER_BLOCKING 0x0 ;  /* 0x0000000000007b1d */ /* 0x008fec0000010000 */
[----:B0-----:R-:W0:Y:S01]  /*2f60*/  LDTM.x64 R4, tmem[UR12] ;  /* 0x0000000c000479ee */ /* 0x001e220008340000 */
[----:B------:R-:W-:Y:S01]  /*2f70*/  NOP ;  /* 0x0000000000007918 */ /* 0x000fe20000000000 */
[----:B-12---:R-:W-:Y:S05]  /*2f80*/  BRA.U !UP2, `(.L_x_10) ;  /* 0x000000050a047547 */ /* 0x006fea000b800000 */
[C---:B0-----:R-:W-:Y:S01]  /*2f90*/  FMUL R4, R0.reuse, R4 ;  /* 0x0000000400047220 */ /* 0x041fe20000400000 */
[C---:B------:R-:W-:Y:S01]  /*2fa0*/  FMUL R5, R0.reuse, R5 ;  /* 0x0000000500057220 */ /* 0x040fe20000400000 */
        /* <DEDUP_REMOVED lines=61> */
[----:B------:R-:W-:-:S04]  /*3380*/  FMUL R67, R0, R67 ;  /* 0x0000004300437220 */ /* 0x000fc80000400000 */
[----:B------:R1:W-:Y:S03]  /*3390*/  STTM.x64 tmem[UR12], R4 ;  /* 0x00000004000079ed */ /* 0x0003e6000834000c */
.L_x_10:
[----:B0-----:R-:W0:Y:S02]  /*33a0*/  FENCE.VIEW.ASYNC.T ;  /* 0x00000000000073c6 */ /* 0x001e240000000200 */
[----:B0-----:R-:W-:Y:S01]  /*33b0*/  BAR.SYNC.DEFER_BLOCKING 0x0 ;  /* 0x0000000000007b1d */ /* 0x001fe20000010000 */
[----:B------:R-:W-:Y:S01]  /*33c0*/  FADD R71, R70, R71 ;  /* 0x0000004746477221 */ /* 0x000fe20000000000 */
[----:B------:R-:W-:Y:S02]  /*33d0*/  UISETP.GE.AND UP2, UPT, UR7, 0x1, UPT ;  /* 0x000000010700788c */ /* 0x000fe4000bf46270 */
[----:B------:R-:W-:Y:S01]  /*33e0*/  UIADD3 UR35, UPT, UPT, UR34, 0x50, URZ ;  /* 0x0000005022237890 */ /* 0x000fe2000fffe0ff */
[----:B------:R-:W-:-:S04]  /*33f0*/  FADD R68, R68, R71 ;  /* 0x0000004744447221 */ /* 0x000fc80000000000 */
[----:B------:R-:W-:-:S04]  /*3400*/  FADD R3, R3, R68 ;  /* 0x0000004403037221 */ /* 0x000fc80000000000 */
[----:B------:R-:W-:Y:S01]  /*3410*/  FADD R3, R0, R3 ;  /* 0x0000000300037221 */ /* 0x000fe20000000000 */
[----:B------:R0:W-:Y:S06]  /*3420*/  MEMBAR.ALL.CTA ;  /* 0x0000000000007992 */ /* 0x0001ec0000008000 */
[----:B0-----:R-:W0:Y:S02]  /*3430*/  FENCE.VIEW.ASYNC.S ;  /* 0x00000000000073c6 */ /* 0x001e240000000000 */
[----:B0-----:R-:W-:Y:S06]  /*3440*/  BAR.SYNC.DEFER_BLOCKING 0x0 ;  /* 0x0000000000007b1d */ /* 0x001fec0000010000 */
[----:B------:R-:W-:Y:S05]  /*3450*/  BRA.U !UP1, `(.L_x_11) ;  /* 0x0000000109287547 */ /* 0x000fea000b800000 */
[----:B------:R-:W-:Y:S01]  /*3460*/  ULOP3.LUT UR9, UR6, 0xc0004010, URZ, 0xfc, !UPT ;  /* 0xc000401006097892 */ /* 0x000fe2000f8efcff */
[----:B------:R-:W-:Y:S01]  /*3470*/  UMOV UR4, UR13 ;  /* 0x0000000d00047c82 */ /* 0x000fe20008000000 */
[----:B------:R-:W-:Y:S01]  /*3480*/  UMOV UR5, URZ ;  /* 0x000000ff00057c82 */ /* 0x000fe20008000000 */
[----:B------:R-:W-:Y:S01]  /*3490*/  UMOV UR20, 0x0 ;  /* 0x0000000000147882 */ /* 0x000fe20000000000 */
[----:B------:R-:W-:Y:S01]  /*34a0*/  UMOV UR21, 0x8100010 ;  /* 0x0810001000157882 */ /* 0x000fe20000000000 */
[----:B------:R-:W-:Y:S01]  /*34b0*/  UMOV UR8, UR16 ;  /* 0x0000001000087c82 */ /* 0x000fe20008000000 */
[----:B------:R-:W-:-:S03]  /*34c0*/  UMOV UR4, UR4 ;  /* 0x0000000400047c82 */ /* 0x000fc60008000000 */
[----:B------:R0:W-:Y:S01]  /*34d0*/  UTCHMMA tmem[UR35], gdesc[UR8], tmem[UR34], tmem[UR20], idesc[UR21], UPT ;  /* 0x00ff1408230079ea */ /* 0x0001e2000b800022 */
[----:B------:R0:W-:Y:S01]  /*34e0*/  UTCBAR [UR4], URZ ;  /* 0x000000ff040073e9 */ /* 0x0001e200080000ff */
[----:B------:R-:W-:Y:S01]  /*34f0*/  NOP ;  /* 0x0000000000007918 */ /* 0x000fe20000000000 */
.L_x_11:
[----:B------:R-:W-:Y:S01]  /*3500*/  FSEL R2, R2, -INF , P2 ;  /* 0xff80000002027808 */ /* 0x000fe20001000000 */
[----:B0-----:R-:W-:Y:S01]  /*3510*/  UMOV UR4, URZ ;  /* 0x000000ff00047c82 */ /* 0x001fe20008000000 */
[----:B------:R-:W-:Y:S01]  /*3520*/  FSEL R71, R3, 1, P2 ;  /* 0x3f80000003477808 */ /* 0x000fe20001000000 */
[----:B------:R-:W-:Y:S06]  /*3530*/  BRA.U !UP2, `(.L_x_12) ;  /* 0x000000150a007547 */ /* 0x000fec000b800000 */
[----:B------:R-:W0:Y:S01]  /*3540*/  LDCU UR31, c[0x0][0x3d4] ;  /* 0x00007a80ff1f77ac */ /* 0x000e220008000800 */
[----:B------:R-:W-:Y:S01]  /*3550*/  HFMA2 R0, -RZ, RZ, 0, 0 ;  /* 0x00000000ff007431 */ /* 0x000fe200000001ff */
[----:B-1----:R-:W-:Y:S01]  /*3560*/  MOV R21, R2 ;  /* 0x0000000200157202 */ /* 0x002fe20000000f00 */
[----:B------:R-:W1:Y:S01]  /*3570*/  LDCU UR32, c[0x0][0x3c4] ;  /* 0x00007880ff2077ac */ /* 0x000e620008000800 */
[----:B------:R-:W-:Y:S02]  /*3580*/  USHF.R.U32.HI UR8, URZ, 0x4, UR11 ;  /* 0x00000004ff087899 */ /* 0x000fe4000801160b */
[----:B------:R-:W-:Y:S02]  /*3590*/  USHF.R.U32.HI UR15, URZ, 0x4, UR15 ;  /* 0x00000004ff0f7899 */ /* 0x000fe4000801160f */
[----:B------:R-:W-:Y:S02]  /*35a0*/  USGXT.U32 UR8, UR8, 0xe ;  /* 0x0000000e0808789a */ /* 0x000fe40008000000 */
[----:B------:R-:W-:-:S02]  /*35b0*/  USGXT.U32 UR15, UR15, 0xe ;  /* 0x0000000e0f0f789a */ /* 0x000fc40008000000 */
[----:B------:R-:W-:Y:S02]  /*35c0*/  UIADD3 UR6, UPT, UPT, UR11, 0x5000, URZ ;  /* 0x000050000b067890 */ /* 0x000fe4000fffe0ff */
[----:B------:R-:W-:Y:S02]  /*35d0*/  UISETP.NE.U32.AND UP1, UPT, UR18, URZ, UPT ;  /* 0x000000ff1200728c */ /* 0x000fe4000bf25070 */
[----:B0-----:R-:W-:Y:S02]  /*35e0*/  USHF.L.U32 UR31, UR31, 0x4, URZ ;  /* 0x000000041f1f7899 */ /* 0x001fe400080006ff */
[----:B-1----:R-:W-:Y:S02]  /*35f0*/  USHF.L.U32 UR32, UR32, 0x4, URZ ;  /* 0x0000000420207899 */ /* 0x002fe400080006ff */
[----:B------:R-:W-:Y:S02]  /*3600*/  UIADD3 UR18, UP3, UPT, UR8, 0x2000080, URZ ;  /* 0x0200008008127890 */ /* 0x000fe4000ff7e0ff */
[----:B------:R-:W-:Y:S01]  /*3610*/  UIADD3 UR16, UP2, UPT, UR15, 0x2, URZ ;  /* 0x000000020f107890 */ /* 0x000fe2000ff5e0ff */
[----:B------:R-:W-:Y:S01]  /*3620*/  MOV R68, UR31 ;  /* 0x0000001f00447c02 */ /* 0x000fe20008000f00 */
[----:B------:R-:W-:Y:S01]  /*3630*/  UMOV UR5, URZ ;  /* 0x000000ff00057c82 */ /* 0x000fe20008000000 */
[----:B------:R-:W-:Y:S01]  /*3640*/  UMOV UR4, URZ ;  /* 0x000000ff00047c82 */ /* 0x000fe20008000000 */
[----:B------:R-:W-:Y:S01]  /*3650*/  USHF.R.U32.HI UR6, URZ, 0x4, UR6 ;  /* 0x00000004ff067899 */ /* 0x000fe20008011606 */
[----:B------:R-:W-:Y:S01]  /*3660*/  MOV R3, UR32 ;  /* 0x0000002000037c02 */ /* 0x000fe20008000f00 */
[----:B------:R-:W-:-:S02]  /*3670*/  UIADD3.X UR19, UPT, UPT, UR5, 0x40004040, URZ, UP3, !UPT ;  /* 0x4000404005137890 */ /* 0x000fc40009ffe4ff */
[----:B------:R-:W-:Y:S02]  /*3680*/  UIADD3.X UR17, UPT, UPT, UR4, 0x40004040, URZ, UP2, !UPT ;  /* 0x4000404004117890 */ /* 0x000fe400097fe4ff */
[----:B------:R-:W-:Y:S02]  /*3690*/  UIADD3 UR36, UP2, UPT, UR18, 0x80, URZ ;  /* 0x0000008012247890 */ /* 0x000fe4000ff5e0ff */
[----:B------:R-:W-:Y:S02]  /*36a0*/  UIADD3 UR38, UP3, UPT, UR18, 0x100, URZ ;  /* 0x0000010012267890 */ /* 0x000fe4000ff7e0ff */
[----:B------:R-:W-:Y:S01]  /*36b0*/  USGXT.U32 UR30, UR6, 0xe ;  /* 0x0000000e061e789a */ /* 0x000fe20008000000 */
[----:B------:R-:W0:Y:S01]  /*36c0*/  LDCU UR48, c[0x0][0x3a8] ;  /* 0x00007500ff3077ac */ /* 0x000e220008000800 */
[----:B------:R-:W-:Y:S02]  /*36d0*/  ULOP3.LUT UR22, UR8, 0x2000000, URZ, 0xfc, !UPT ;  /* 0x0200000008167892 */ /* 0x000fe4000f8efcff */
[----:B------:R-:W-:-:S02]  /*36e0*/  UIADD3.X UR37, UPT, UPT, UR19, URZ, URZ, UP2, !UPT ;  /* 0x000000ff13257290 */ /* 0x000fc400097fe4ff */
[----:B------:R-:W-:Y:S02]  /*36f0*/  UIADD3.X UR39, UPT, UPT, UR19, URZ, URZ, UP3, !UPT ;  /* 0x000000ff13277290 */ /* 0x000fe40009ffe4ff */
[----:B------:R-:W-:Y:S02]  /*3700*/  UIADD3.64 UR40, UPT, UPT, UR16, 0x2, URZ ;  /* 0x0000000210287897 */ /* 0x000fe4000fffe0ff */
[----:B------:R-:W-:Y:S01]  /*3710*/  UIADD3.64 UR42, UPT, UPT, UR16, 0x4, URZ ;  /* 0x00000004102a7897 */ /* 0x000fe2000fffe0ff */
[----:B------:R-:W-:Y:S01]  /*3720*/  UMOV UR33, 0x1 ;  /* 0x0000000100217882 */ /* 0x000fe20000000000 */
[----:B------:R-:W-:-:S10]  /*3730*/  UMOV UR6, URZ ;  /* 0x000000ff00067c82 */ /* 0x000fd40008000000 */
.L_x_17:
[----:B------:R-:W-:-:S04]  /*3740*/  IMAD.WIDE R4, R3, 0x2, R98 ;  /* 0x0000000203047825 */ /* 0x000fc800078e0262 */
[C---:B------:R-:W-:Y:S02]  /*3750*/  IMAD.WIDE R12, R3.reuse, 0x2, R90 ;  /* 0x00000002030c7825 */ /* 0x040fe400078e025a */
[----:B------:R-:W2:Y:S02]  /*3760*/  LDG.E.U16 R4, desc[UR28][R4.64] ;  /* 0x0000001c04047981 */ /* 0x000ea4000c1e1500 */
[C---:B------:R-:W-:Y:S02]  /*3770*/  IMAD.WIDE R6, R3.reuse, 0x2, R96 ;  /* 0x0000000203067825 */ /* 0x040fe400078e0260 */
[----:B------:R-:W3:Y:S02]  /*3780*/  LDG.E.U16 R12, desc[UR28][R12.64] ;  /* 0x0000001c0c0c7981 */ /* 0x000ee4000c1e1500 */
[C---:B------:R-:W-:Y:S02]  /*3790*/  IMAD.WIDE R14, R3.reuse, 0x2, R88 ;  /* 0x00000002030e7825 */ /* 0x040fe400078e0258 */
[----:B------:R-:W4:Y:S02]  /*37a0*/  LDG.E.U16 R7, desc[UR28][R6.64] ;  /* 0x0000001c06077981 */ /* 0x000f24000c1e1500 */
[----:B------:R-:W-:-:S02]  /*37b0*/  IMAD.WIDE R8, R3, 0x2, R94 ;  /* 0x0000000203087825 */ /* 0x000fc400078e025e */
[----:B------:R-:W5:Y:S02]  /*37c0*/  LDG.E.U16 R15, desc[UR28][R14.64] ;  /* 0x0000001c0e0f7981 */ /* 0x000f64000c1e1500 */
[C---:B------:R-:W-:Y:S02]  /*37d0*/  IMAD.WIDE R16, R3.reuse, 0x2, R86 ;  /* 0x0000000203107825 */ /* 0x040fe400078e0256 */
[----:B------:R-:W5:Y:S02]  /*37e0*/  LDG.E.U16 R8, desc[UR28][R8.64] ;  /* 0x0000001c08087981 */ /* 0x000f64000c1e1500 */
[C---:B------:R-:W-:Y:S02]  /*37f0*/  IMAD.WIDE R10, R3.reuse, 0x2, R92 ;  /* 0x00000002030a7825 */ /* 0x040fe400078e025c */
[----:B------:R-:W5:Y:S02]  /*3800*/  LDG.E.U16 R16, desc[UR28][R16.64] ;  /* 0x0000001c10107981 */ /* 0x000f64000c1e1500 */
[----:B------:R-:W-:-:S02]  /*3810*/  IMAD.WIDE R18, R3, 0x2, R84 ;  /* 0x0000000203127825 */ /* 0x000fc400078e0254 */
[----:B------:R-:W5:Y:S04]  /*3820*/  LDG.E.U16 R11, desc[UR28][R10.64] ;  /* 0x0000001c0a0b7981 */ /* 0x000f68000c1e1500 */
[----:B------:R-:W5:Y:S01]  /*3830*/  LDG.E.U16 R19, desc[UR28][R18.64] ;  /* 0x0000001c12137981 */ /* 0x000f62000c1e1500 */
[----:B------:R-:W-:Y:S02]  /*3840*/  UMOV UR8, 0x1 ;  /* 0x0000000100087882 */ /* 0x000fe40000000000 */
[----:B------:R-:W-:-:S04]  /*3850*/  @!UP0 UIADD3 UR8, UPT, UPT, -UR8, 0x100000, URZ ;  /* 0x0010000008088890 */ /* 0x000fc8000fffe1ff */
[----:B------:R-:W-:Y:S02]  /*3860*/  @!UP0 USHF.L.U32 UR9, UR8, 0xb, URZ ;  /* 0x0000000b08098899 */ /* 0x000fe400080006ff */
[----:B------:R-:W-:Y:S01]  /*3870*/  @!UP0 USHF.L.U32 UR8, UR8, 0x1, URZ ;  /* 0x0000000108088899 */ /* 0x000fe200080006ff */
[----:B------:R-:W-:Y:S01]  /*3880*/  VOTEU.ALL UP2, P1 ;  /* 0x0000000000ff7886 */ /* 0x000fe20000840000 */
[----:B--2---:R1:W-:Y:S04]  /*3890*/  STS.U16 [R69+UR11+0x4800], R4 ;  /* 0x0048000445007988 */ /* 0x0043e8000800040b */
[----:B---3--:R1:W-:Y:S04]  /*38a0*/  STS.U16 [R69+UR11+0x4c00], R12 ;  /* 0x004c000c45007988 */ /* 0x0083e8000800040b */
[----:B----4-:R1:W-:Y:S04]  /*38b0*/  STS.U16 [R116+UR11+0x4900], R7 ;  /* 0x0049000774007988 */ /* 0x0103e8000800040b */
[----:B-----5:R1:W-:Y:S04]  /*38c0*/  STS.U16 [R116+UR11+0x4d00], R15 ;  /* 0x004d000f74007988 */ /* 0x0203e8000800040b */
[----:B------:R1:W-:Y:S04]  /*38d0*/  STS.U16 [R115+UR11+0x4a00], R8 ;  /* 0x004a000873007988 */ /* 0x0003e8000800040b */
[----:B------:R1:W-:Y:S04]  /*38e0*/  STS.U16 [R115+UR11+0x4e00], R16 ;  /* 0x004e001073007988 */ /* 0x0003e8000800040b */
[----:B------:R1:W-:Y:S04]  /*38f0*/  STS.U16 [R114+UR11+0x4b00], R11 ;  /* 0x004b000b72007988 */ /* 0x0003e8000800040b */
[----:B------:R1:W-:Y:S01]  /*3900*/  STS.U16 [R114+UR11+0x4f00], R19 ;  /* 0x004f001372007988 */ /* 0x0003e2000800040b */
[----:B------:R2:W-:Y:S06]  /*3910*/  MEMBAR.ALL.CTA ;  /* 0x0000000000007992 */ /* 0x0005ec0000008000 */
[----:B--2---:R-:W-:Y:S04]  /*3920*/  FENCE.VIEW.ASYNC.S ;  /* 0x00000000000073c6 */ /* 0x004fe80000000000 */
[----:B------:R-:W2:Y:S02]  /*3930*/  FENCE.VIEW.ASYNC.S ;  /* 0x00000000000073c6 */ /* 0x000ea40000000000 */
[----:B--2---:R1:W2:Y:S02]  /*3940*/  @!UP2 SYNCS.EXCH.64 URZ, [UR11+0x5810], UR8 ;  /* 0x005810080bffa5b2 */ /* 0x0042a40008000100 */
[----:B--2---:R-:W-:Y:S06]  /*3950*/  BAR.SYNC.DEFER_BLOCKING 0x0 ;  /* 0x0000000000007b1d */ /* 0x004fec0000010000 */
[----:B-1----:R-:W-:Y:S05]  /*3960*/  BRA.U UP1, `(.L_x_13) ;  /* 0x0000000101507547 */ /* 0x002fea000b800000 */
[----:B------:R-:W-:Y:S01]  /*3970*/  UIADD3 UR8, UPT, UPT, UR11, 0x5810, URZ ;  /* 0x000058100b087890 */ /* 0x000fe2000fffe0ff */
[----:B------:R-:W-:Y:S01]  /*3980*/  UMOV UR23, 0x40004040 ;  /* 0x4000404000177882 */ /* 0x000fe20000000000 */
[----:B------:R-:W-:Y:S01]  /*3990*/  UMOV UR20, UR15 ;  /* 0x0000000f00147c82 */ /* 0x000fe20008000000 */
[----:B------:R-:W-:Y:S01]  /*39a0*/  UMOV UR21, 0x40004040 ;  /* 0x4000404000157882 */ /* 0x000fe20000000000 */
[----:B------:R-:W-:Y:S01]  /*39b0*/  UMOV UR24, 0x0 ;  /* 0x0000000000187882 */ /* 0x000fe20000000000 */
[----:B------:R-:W-:Y:S01]  /*39c0*/  UMOV UR25, 0x8048010 ;  /* 0x0804801000197882 */ /* 0x000fe20000000000 */
[----:B------:R-:W-:Y:S01]  /*39d0*/  UMOV UR26, 0x0 ;  /* 0x00000000001a7882 */ /* 0x000fe20000000000 */
[----:B------:R-:W-:Y:S01]  /*39e0*/  UMOV UR27, 0x8048010 ;  /* 0x08048010001b7882 */ /* 0x000fe20000000000 */
[----:B------:R-:W-:Y:S01]  /*39f0*/  UMOV UR44, 0x0 ;  /* 0x00000000002c7882 */ /* 0x000fe20000000000 */
[----:B------:R-:W-:Y:S01]  /*3a00*/  UMOV UR45, 0x8048010 ;  /* 0x08048010002d7882 */ /* 0x000fe20000000000 */
[----:B------:R1:W-:Y:S01]  /*3a10*/  UTCHMMA gdesc[UR22], gdesc[UR20], tmem[UR14], tmem[UR24], idesc[UR25], !UPT ;  /* 0x00ff1814160075ea */ /* 0x0003e2000f80000e */
[----:B------:R-:W-:Y:S01]  /*3a20*/  UMOV UR9, URZ ;  /* 0x000000ff00097c82 */ /* 0x000fe20008000000 */
[----:B------:R-:W-:Y:S01]  /*3a30*/  UMOV UR46, 0x0 ;  /* 0x00000000002e7882 */ /* 0x000fe20000000000 */
[----:B------:R-:W-:Y:S01]  /*3a40*/  UMOV UR47, 0x8048010 ;  /* 0x08048010002f7882 */ /* 0x000fe20000000000 */
[----:B------:R1:W-:Y:S01]  /*3a50*/  UTCHMMA gdesc[UR18], gdesc[UR16], tmem[UR14], tmem[UR26], idesc[UR27], UPT ;  /* 0x00ff1a10120075ea */ /* 0x0003e2000b80000e */
[----:B------:R-:W-:Y:S01]  /*3a60*/  UMOV UR8, UR8 ;  /* 0x0000000800087c82 */ /* 0x000fe20008000000 */
[----:B------:R1:W-:Y:S01]  /*3a70*/  UTCHMMA gdesc[UR36], gdesc[UR40], tmem[UR14], tmem[UR44], idesc[UR45], UPT ;  /* 0x00ff2c28240075ea */ /* 0x0003e2000b80000e */
[----:B------:R1:W-:Y:S01]  /*3a80*/  UTCHMMA gdesc[UR38], gdesc[UR42], tmem[UR14], tmem[UR46], idesc[UR47], UPT ;  /* 0x00ff2e2a260075ea */ /* 0x0003e2000b80000e */
[----:B------:R1:W-:Y:S01]  /*3a90*/  UTCBAR [UR8], URZ ;  /* 0x000000ff080073e9 */ /* 0x0003e200080000ff */
[----:B------:R-:W-:Y:S01]  /*3aa0*/  NOP ;  /* 0x0000000000007918 */ /* 0x000fe20000000000 */
.L_x_13:
[----:B------:R-:W2:Y:S01]  /*3ab0*/  SYNCS.PHASECHK.TRANS64.TRYWAIT P2, [UR11+0x5810], RZ ;  /* 0x005810ffff0075a7 */ /* 0x000ea2000804110b */
[----:B------:R-:W-:Y:S01]  /*3ac0*/  SHF.L.U32 R0, R0, 0x1f, RZ ;  /* 0x0000001f00007819 */ /* 0x000fe200000006ff */
[----:B--2---:R-:W-:Y:S06]  /*3ad0*/  @!P2 BRA `(.L_x_14) ;  /* 0x000000380040a947 */ /* 0x004fec0003800000 */
.L_x_23:
[----:B------:R-:W-:Y:S01]  /*3ae0*/  BAR.SYNC.DEFER_BLOCKING 0x0 ;  /* 0x0000000000007b1d */ /* 0x000fe20000010000 */
[----:B------:R-:W-:-:S04]  /*3af0*/  IMAD.WIDE R26, R68, 0x2, R112 ;  /* 0x00000002441a7825 */ /* 0x000fc800078e0270 */
[C---:B------:R-:W-:Y:S01]  /*3b00*/  IMAD.WIDE R22, R68.reuse, 0x2, R108 ;  /* 0x0000000244167825 */ /* 0x040fe200078e026c */
[----:B------:R-:W2:Y:S03]  /*3b10*/  LDTM.x16 R4, tmem[UR12+0x40] ;  /* 0x0000400c000479ee */ /* 0x000ea60008240000 */
[----:B------:R-:W-:Y:S01]  /*3b20*/  IMAD.WIDE R24, R68, 0x2, R106 ;  /* 0x0000000244187825 */ /* 0x000fe200078e026a */
[----:B------:R-:W2:Y:S01]  /*3b30*/  @!P1 SYNCS.CCTL.IV [UR11+0x5810] ;  /* 0x00581000ff0099b1 */ /* 0x000ea2000800000b */
[----:B------:R-:W-:Y:S01]  /*3b40*/  NOP ;  /* 0x0000000000007918 */ /* 0x000fe20000000000 */
[----:B--2---:R-:W2:Y:S02]  /*3b50*/  SYNCS.PHASECHK.TRANS64.TRYWAIT P2, [UR13], R0 ;  /* 0x00000000ff0075a7 */ /* 0x004ea4000804110d */
[----:B--2---:R-:W-:Y:S05]  /*3b60*/  @!P2 BRA `(.L_x_15) ;  /* 0x000000380028a947 */ /* 0x004fea0003800000 */
.L_x_24:
[C---:B------:R-:W-:Y:S01]  /*3b70*/  IMAD.WIDE R118, R68.reuse, 0x2, R82 ;  /* 0x0000000244767825 */ /* 0x040fe200078e0252 */
[----:B------:R-:W2:Y:S03]  /*3b80*/  LDG.E.U16 R20, desc[UR28][R26.64] ;  /* 0x0000001c1a147981 */ /* 0x000ea6000c1e1500 */
[C---:B------:R-:W-:Y:S01]  /*3b90*/  IMAD.WIDE R122, R68.reuse, 0x2, R78 ;  /* 0x00000002447a7825 */ /* 0x040fe200078e024e */
[----:B------:R3:W4:Y:S03]  /*3ba0*/  LDG.E.U16 R22, desc[UR28][R22.64] ;  /* 0x0000001c16167981 */ /* 0x000726000c1e1500 */
[C---:B------:R-:W-:Y:S01]  /*3bb0*/  IMAD.WIDE R124, R68.reuse, 0x2, R76 ;  /* 0x00000002447c7825 */ /* 0x040fe200078e024c */
[----:B------:R5:W4:Y:S03]  /*3bc0*/  LDG.E.U16 R24, desc[UR28][R24.64] ;  /* 0x0000001c18187981 */ /* 0x000b26000c1e1500 */
[C---:B------:R-:W-:Y:S01]  /*3bd0*/  IMAD.WIDE R28, R68.reuse, 0x2, R80 ;  /* 0x00000002441c7825 */ /* 0x040fe200078e0250 */
[----:B------:R1:W4:Y:S03]  /*3be0*/  LDG.E.U16 R118, desc[UR28][R118.64] ;  /* 0x0000001c76767981 */ /* 0x000326000c1e1500 */
[----:B------:R-:W-:Y:S01]  /*3bf0*/  IMAD.WIDE R30, R68, 0x2, R74 ;  /* 0x00000002441e7825 */ /* 0x000fe200078e024a */
[----:B------:R-:W4:Y:S04]  /*3c00*/  LDG.E.U16 R120, desc[UR28][R28.64] ;  /* 0x0000001c1c787981 */ /* 0x000f28000c1e1500 */
[----:B------:R-:W4:Y:S04]  /*3c10*/  LDG.E.U16 R122, desc[UR28][R122.64] ;  /* 0x0000001c7a7a7981 */ /* 0x000f28000c1e1500 */
[----:B------:R-:W4:Y:S04]  /*3c20*/  LDG.E.U16 R124, desc[UR28][R124.64] ;  /* 0x0000001c7c7c7981 */ /* 0x000f28000c1e1500 */
[----:B------:R-:W4:Y:S01]  /*3c30*/  LDG.E.U16 R117, desc[UR28][R30.64] ;  /* 0x0000001c1e757981 */ /* 0x000f22000c1e1500 */
[----:B0-----:R-:W-:Y:S01]  /*3c40*/  FMUL R0, R4, UR48 ;  /* 0x0000003004007c20 */ /* 0x001fe20008400000 */
[----:B---3--:R-:W-:Y:S01]  /*3c50*/  FMUL R23, R5, UR48 ;  /* 0x0000003005177c20 */ /* 0x008fe20008400000 */
[----:B------:R-:W-:Y:S01]  /*3c60*/  FMUL R2, R6, UR48 ;  /* 0x0000003006027c20 */ /* 0x000fe20008400000 */
[----:B-----5:R-:W-:Y:S01]  /*3c70*/  FMUL R25, R7, UR48 ;  /* 0x0000003007197c20 */ /* 0x020fe20008400000 */
[----:B------:R-:W-:Y:S01]  /*3c80*/  FMUL R26, R8, UR48 ;  /* 0x00000030081a7c20 */ /* 0x000fe20008400000 */
[----:B------:R-:W-:-:S02]  /*3c90*/  ULEA UR13, UR33, UR11, 0x3 ;  /* 0x0000000b210d7291 */ /* 0x000fc4000f8e18ff */
[----:B------:R-:W-:Y:S01]  /*3ca0*/  FMNMX3 R2, R0, R23, R2, !PT ;  /* 0x0000001700027276 */ /* 0x000fe20007800002 */
[----:B------:R-:W-:Y:S01]  /*3cb0*/  FMUL R0, R9, UR48 ;  /* 0x0000003009007c20 */ /* 0x000fe20008400000 */
[----:B------:R-:W-:Y:S01]  /*3cc0*/  FMUL R23, R10, UR48 ;  /* 0x000000300a177c20 */ /* 0x000fe20008400000 */
[----:B------:R-:W-:Y:S01]  /*3cd0*/  UIADD3 UR13, UPT, UPT, UR13, 0x5800, URZ ;  /* 0x000058000d0d7890 */ /* 0x000fe2000fffe0ff */
[----:B------:R-:W-:Y:S01]  /*3ce0*/  FMNMX3 R26, R2, R25, R26, !PT ;  /* 0x00000019021a7276 */ /* 0x000fe2000780001a */
[----:B------:R-:W-:Y:S01]  /*3cf0*/  FMUL R2, R11, UR48 ;  /* 0x000000300b027c20 */ /* 0x000fe20008400000 */
[----:B------:R-:W-:Y:S01]  /*3d00*/  FMUL R25, R12, UR48 ;  /* 0x000000300c197c20 */ /* 0x000fe20008400000 */
[----:B------:R-:W-:Y:S01]  /*3d10*/  UMOV UR4, UR5 ;  /* 0x0000000500047c82 */ /* 0x000fe20008000000 */
        /* <DEDUP_REMOVED lines=12> */
[----:B------:R-:W-:-:S05]  /*3de0*/  FMNMX3 R2, R0, R2, R21, !PT ;  /* 0x0000000200027276 */ /* 0x000fca0007800015 */
[--C-:B------:R-:W-:Y:S01]  /*3df0*/  FFMA R4, R4, UR48, -R2.reuse ;  /* 0x0000003004047c23 */ /* 0x100fe20008000802 */
[--C-:B------:R-:W-:Y:S01]  /*3e00*/  FFMA R5, R5, UR48, -R2.reuse ;  /* 0x0000003005057c23 */ /* 0x100fe20008000802 */
[--C-:B------:R-:W-:Y:S01]  /*3e10*/  FFMA R6, R6, UR48, -R2.reuse ;  /* 0x0000003006067c23 */ /* 0x100fe20008000802 */
[--C-:B------:R-:W-:Y:S01]  /*3e20*/  FFMA R7, R7, UR48, -R2.reuse ;  /* 0x0000003007077c23 */ /* 0x100fe20008000802 */
[----:B------:R-:W-:Y:S01]  /*3e30*/  FMUL R4, R4, 1.4426950216293334961 ;  /* 0x3fb8aa3b04047820 */ /* 0x000fe20000400000 */
[----:B------:R-:W-:Y:S01]  /*3e40*/  FMUL R5, R5, 1.4426950216293334961 ;  /* 0x3fb8aa3b05057820 */ /* 0x000fe20000400000 */
[--C-:B------:R-:W-:Y:S01]  /*3e50*/  FFMA R8, R8, UR48, -R2.reuse ;  /* 0x0000003008087c23 */ /* 0x100fe20008000802 */
        /* <DEDUP_REMOVED lines=10> */
[----:B------:R-:W-:Y:S01]  /*3f00*/  FFMA R19, R19, UR48, -R2 ;  /* 0x0000003013137c23 */ /* 0x000fe20008000802 */
[----:B------:R-:W-:Y:S01]  /*3f10*/  MUFU.EX2 R4, R4 ;  /* 0x0000000400047308 */ /* 0x000fe20000000800 */
[----:B------:R-:W-:Y:S01]  /*3f20*/  FMUL R6, R6, 1.4426950216293334961 ;  /* 0x3fb8aa3b06067820 */ /* 0x000fe20000400000 */
[----:B------:R-:W-:Y:S01]  /*3f30*/  FMUL R7, R7, 1.4426950216293334961 ;  /* 0x3fb8aa3b07077820 */ /* 0x000fe20000400000 */
[----:B------:R-:W-:Y:S01]  /*3f40*/  FMUL R8, R8, 1.4426950216293334961 ;  /* 0x3fb8aa3b08087820 */ /* 0x000fe20000400000 */
[----:B------:R-:W-:Y:S01]  /*3f50*/  FMUL R9, R9, 1.4426950216293334961 ;  /* 0x3fb8aa3b09097820 */ /* 0x000fe20000400000 */
[----:B------:R-:W-:Y:S01]  /*3f60*/  FMUL R10, R10, 1.4426950216293334961 ;  /* 0x3fb8aa3b0a0a7820 */ /* 0x000fe20000400000 */
[----:B------:R-:W-:Y:S01]  /*3f70*/  FMUL R11, R11, 1.4426950216293334961 ;  /* 0x3fb8aa3b0b0b7820 */ /* 0x000fe20000400000 */
[----:B------:R-:W-:Y:S01]  /*3f80*/  FMUL R12, R12, 1.4426950216293334961 ;  /* 0x3fb8aa3b0c0c7820 */ /* 0x000fe20000400000 */
[----:B------:R-:W0:Y:S01]  /*3f90*/  MUFU.EX2 R5, R5 ;  /* 0x0000000500057308 */ /* 0x000e220000000800 */
[----:B------:R-:W-:Y:S01]  /*3fa0*/  FMUL R13, R13, 1.4426950216293334961 ;  /* 0x3fb8aa3b0d0d7820 */ /* 0x000fe20000400000 */
[----:B------:R-:W-:Y:S01]  /*3fb0*/  FMUL R14, R14, 1.4426950216293334961 ;  /* 0x3fb8aa3b0e0e7820 */ /* 0x000fe20000400000 */
[----:B------:R-:W-:Y:S01]  /*3fc0*/  FMUL R15, R15, 1.4426950216293334961 ;  /* 0x3fb8aa3b0f0f7820 */ /* 0x000fe20000400000 */
[----:B------:R-:W-:Y:S01]  /*3fd0*/  FMUL R16, R16, 1.4426950216293334961 ;  /* 0x3fb8aa3b10107820 */ /* 0x000fe20000400000 */
[----:B------:R-:W-:Y:S01]  /*3fe0*/  FMUL R17, R17, 1.4426950216293334961 ;  /* 0x3fb8aa3b11117820 */ /* 0x000fe20000400000 */
[----:B------:R-:W-:Y:S01]  /*3ff0*/  FMUL R18, R18, 1.4426950216293334961 ;  /* 0x3fb8aa3b12127820 */ /* 0x000fe20000400000 */
[----:B------:R-:W-:Y:S01]  /*4000*/  FMUL R19, R19, 1.4426950216293334961 ;  /* 0x3fb8aa3b13137820 */ /* 0x000fe20000400000 */
[----:B------:R-:W3:Y:S08]  /*4010*/  MUFU.EX2 R23, R6 ;  /* 0x0000000600177308 */ /* 0x000ef00000000800 */
[----:B------:R-:W5:Y:S01]  /*4020*/  MUFU.EX2 R25, R7 ;  /* 0x0000000700197308 */ /* 0x000f620000000800 */
[----:B0-----:R-:W-:Y:S01]  /*4030*/  FADD R0, R4, R5 ;  /* 0x0000000504007221 */ /* 0x001fe20000000000 */
[----:B------:R-:W-:-:S06]  /*4040*/  F2FP.F16.F32.PACK_AB R4, R5, R4 ;  /* 0x000000040504723e */ /* 0x000fcc00000000ff */
[----:B-1----:R-:W-:Y:S01]  /*4050*/  MUFU.EX2 R119, R8 ;  /* 0x0000000800777308 */ /* 0x002fe20000000800 */
[----:B---3--:R-:W-:-:S07]  /*4060*/  FADD R0, R23, R0 ;  /* 0x0000000017007221 */ /* 0x008fce0000000000 */
[----:B------:R-:W0:Y:S01]  /*4070*/  MUFU.EX2 R70, R9 ;  /* 0x0000000900467308 */ /* 0x000e220000000800 */
[----:B-----5:R-:W-:-:S07]  /*4080*/  F2FP.F16.F32.PACK_AB R5, R25, R23 ;  /* 0x000000171905723e */ /* 0x020fce00000000ff */
[----:B------:R-:W-:Y:S08]  /*4090*/  MUFU.EX2 R105, R10 ;  /* 0x0000000a00697308 */ /* 0x000ff00000000800 */
[----:B------:R-:W1:Y:S01]  /*40a0*/  MUFU.EX2 R110, R11 ;  /* 0x0000000b006e7308 */ /* 0x000e620000000800 */
[----:B0-----:R-:W-:-:S07]  /*40b0*/  F2FP.F16.F32.PACK_AB R6, R70, R119 ;  /* 0x000000774606723e */ /* 0x001fce00000000ff */
[----:B------:R0:W-:Y:S08]  /*40c0*/  MUFU.EX2 R111, R12 ;  /* 0x0000000c006f7308 */ /* 0x0001f00000000800 */
[----:B------:R-:W3:Y:S01]  /*40d0*/  MUFU.EX2 R104, R13 ;  /* 0x0000000d00687308 */ /* 0x000ee20000000800 */
[----:B-1----:R-:W-:Y:S01]  /*40e0*/  F2FP.F16.F32.PACK_AB R7, R110, R105 ;  /* 0x000000696e07723e */ /* 0x002fe200000000ff */
[----:B0-----:R-:W-:Y:S01]  /*40f0*/  FADD R12, R25, R0 ;  /* 0x00000000190c7221 */ /* 0x001fe20000000000 */
[----:B------:R-:W-:-:S03]  /*4100*/  FADD R0, -R2, R21 ;  /* 0x0000001502007221 */ /* 0x000fc60000000100 */
[----:B------:R-:W-:Y:S01]  /*4110*/  FADD R119, R119, R12 ;  /* 0x0000000c77777221 */ /* 0x000fe20000000000 */
[----:B------:R-:W-:Y:S01]  /*4120*/  FMUL R0, R0, 1.4426950216293334961 ;  /* 0x3fb8aa3b00007820 */ /* 0x000fe20000400000 */
[----:B------:R-:W-:Y:S02]  /*4130*/  MUFU.EX2 R103, R14 ;  /* 0x0000000e00677308 */ /* 0x000fe40000000800 */
[----:B------:R-:W-:-:S04]  /*4140*/  FADD R70, R70, R119 ;  /* 0x0000007746467221 */ /* 0x000fc80000000000 */
[----:B------:R-:W-:Y:S02]  /*4150*/  FADD R105, R105, R70 ;  /* 0x0000004669697221 */ /* 0x000fe40000000000 */
[----:B------:R-:W0:Y:S01]  /*4160*/  MUFU.EX2 R102, R15 ;  /* 0x0000000f00667308 */ /* 0x000e220000000800 */
[----:B---3--:R-:W-:Y:S01]  /*4170*/  F2FP.F16.F32.PACK_AB R8, R104, R111 ;  /* 0x0000006f6808723e */ /* 0x008fe200000000ff */
[----:B------:R-:W-:-:S04]  /*4180*/  FADD R70, R110, R105 ;  /* 0x000000696e467221 */ /* 0x000fc80000000000 */
[----:B------:R-:W-:Y:S02]  /*4190*/  FADD R70, R111, R70 ;  /* 0x000000466f467221 */ /* 0x000fe40000000000 */
[----:B------:R-:W-:Y:S02]  /*41a0*/  MUFU.EX2 R101, R16 ;  /* 0x0000001000657308 */ /* 0x000fe40000000800 */
[----:B------:R-:W-:-:S06]  /*41b0*/  FADD R70, R104, R70 ;  /* 0x0000004668467221 */ /* 0x000fcc0000000000 */
[----:B------:R-:W1:Y:S01]  /*41c0*/  MUFU.EX2 R100, R17 ;  /* 0x0000001100647308 */ /* 0x000e620000000800 */
[----:B0-----:R-:W-:Y:S01]  /*41d0*/  F2FP.F16.F32.PACK_AB R9, R102, R103 ;  /* 0x000000676609723e */ /* 0x001fe200000000ff */
[----:B------:R-:W-:-:S04]  /*41e0*/  FADD R103, R103, R70 ;  /* 0x0000004667677221 */ /* 0x000fc80000000000 */
[----:B------:R-:W-:Y:S02]  /*41f0*/  FADD R102, R102, R103 ;  /* 0x0000006766667221 */ /* 0x000fe40000000000 */
[----:B------:R-:W-:Y:S08]  /*4200*/  MUFU.EX2 R73, R18 ;  /* 0x0000001200497308 */ /* 0x000ff00000000800 */
[----:B------:R-:W0:Y:S01]  /*4210*/  MUFU.EX2 R72, R19 ;  /* 0x0000001300487308 */ /* 0x000e220000000800 */
[----:B-1----:R-:W-:Y:S01]  /*4220*/  F2FP.F16.F32.PACK_AB R10, R100, R101 ;  /* 0x00000065640a723e */ /* 0x002fe200000000ff */
[----:B------:R-:W-:-:S04]  /*4230*/  FADD R101, R101, R102 ;  /* 0x0000006665657221 */ /* 0x000fc80000000000 */
[----:B------:R-:W-:Y:S02]  /*4240*/  FADD R100, R100, R101 ;  /* 0x0000006564647221 */ /* 0x000fe40000000000 */
[----:B------:R-:W1:Y:S01]  /*4250*/  MUFU.EX2 R0, R0 ;  /* 0x0000000000007308 */ /* 0x000e620000000800 */
[----:B0-----:R-:W-:Y:S01]  /*4260*/  F2FP.F16.F32.PACK_AB R11, R72, R73 ;  /* 0x00000049480b723e */ /* 0x001fe200000000ff */
[----:B------:R-:W-:-:S03]  /*4270*/  FADD R73, R73, R100 ;  /* 0x0000006449497221 */ /* 0x000fc60000000000 */
[----:B------:R-:W-:Y:S01]  /*4280*/  STTM.x8 tmem[UR12+0x50], R4 ;  /* 0x00005004000079ed */ /* 0x000fe200081c000c */
[----:B------:R-:W-:Y:S01]  /*4290*/  FADD R73, R72, R73 ;  /* 0x0000004948497221 */ /* 0x000fe20000000000 */
[----:B--2---:R-:W-:Y:S04]  /*42a0*/  STS.U16 [R69+UR11+0x5000], R20 ;  /* 0x0050001445007988 */ /* 0x004fe8000800040b */
[----:B----4-:R-:W-:Y:S04]  /*42b0*/  STS.U16 [R69+UR11+0x5100], R22 ;  /* 0x0051001645007988 */ /* 0x010fe8000800040b */
[----:B------:R0:W-:Y:S04]  /*42c0*/  STS.U16 [R69+UR11+0x5200], R24 ;  /* 0x0052001845007988 */ /* 0x0001e8000800040b */
[----:B------:R2:W-:Y:S04]  /*42d0*/  STS.U16 [R69+UR11+0x5300], R118 ;  /* 0x0053007645007988 */ /* 0x0005e8000800040b */
[----:B------:R2:W-:Y:S04]  /*42e0*/  STS.U16 [R69+UR11+0x5400], R120 ;  /* 0x0054007845007988 */ /* 0x0005e8000800040b */
[----:B------:R2:W-:Y:S04]  /*42f0*/  STS.U16 [R69+UR11+0x5500], R122 ;  /* 0x0055007a45007988 */ /* 0x0005e8000800040b */
[----:B------:R2:W-:Y:S04]  /*4300*/  STS.U16 [R69+UR11+0x5600], R124 ;  /* 0x0056007c45007988 */ /* 0x0005e8000800040b */
[----:B------:R2:W-:Y:S01]  /*4310*/  STS.U16 [R69+UR11+0x5700], R117 ;  /* 0x0057007545007988 */ /* 0x0005e2000800040b */
[----:B------:R-:W3:Y:S02]  /*4320*/  FENCE.VIEW.ASYNC.T ;  /* 0x00000000000073c6 */ /* 0x000ee40000000200 */
[----:B---3--:R-:W-:Y:S06]  /*4330*/  BAR.SYNC.DEFER_BLOCKING 0x0 ;  /* 0x0000000000007b1d */ /* 0x008fec0000010000 */
[----:B0-----:R-:W1:Y:S01]  /*4340*/  LDTM.x64 R4, tmem[UR12] ;  /* 0x0000000c000479ee */ /* 0x001e620008340000 */
[----:B------:R-:W-:Y:S01]  /*4350*/  NOP ;  /* 0x0000000000007918 */ /* 0x000fe20000000000 */
[C---:B-1----:R-:W-:Y:S01]  /*4360*/  FMUL R4, R0.reuse, R4 ;  /* 0x0000000400047220 */ /* 0x042fe20000400000 */
        /* <DEDUP_REMOVED lines=63> */
[----:B------:R2:W-:Y:S01]  /*4760*/  STTM.x64 tmem[UR12], R4 ;  /* 0x00000004000079ed */ /* 0x0005e2000834000c */
[----:B------:R-:W0:Y:S02]  /*4770*/  FENCE.VIEW.ASYNC.T ;  /* 0x00000000000073c6 */ /* 0x000e240000000200 */
[----:B0-----:R-:W-:Y:S06]  /*4780*/  BAR.SYNC.DEFER_BLOCKING 0x0 ;  /* 0x0000000000007b1d */ /* 0x001fec0000010000 */
[----:B------:R0:W-:Y:S06]  /*4790*/  MEMBAR.ALL.CTA ;  /* 0x0000000000007992 */ /* 0x0001ec0000008000 */
[----:B0-----:R-:W0:Y:S02]  /*47a0*/  FENCE.VIEW.ASYNC.S ;  /* 0x00000000000073c6 */ /* 0x001e240000000000 */
[----:B0-----:R-:W-:Y:S06]  /*47b0*/  BAR.SYNC.DEFER_BLOCKING 0x0 ;  /* 0x0000000000007b1d */ /* 0x001fec0000010000 */
[----:B------:R-:W-:Y:S05]  /*47c0*/  BRA.U UP1, `(.L_x_16) ;  /* 0x0000000101287547 */ /* 0x000fea000b800000 */
[----:B------:R-:W-:Y:S01]  /*47d0*/  UMOV UR8, UR13 ;  /* 0x0000000d00087c82 */ /* 0x000fe20008000000 */
[----:B------:R-:W-:Y:S01]  /*47e0*/  UMOV UR9, URZ ;  /* 0x000000ff00097c82 */ /* 0x000fe20008000000 */
[----:B------:R-:W-:Y:S01]  /*47f0*/  UMOV UR20, UR30 ;  /* 0x0000001e00147c82 */ /* 0x000fe20008000000 */
[----:B------:R-:W-:Y:S01]  /*4800*/  UMOV UR21, 0xc0004010 ;  /* 0xc000401000157882 */ /* 0x000fe20000000000 */
[----:B------:R-:W-:Y:S01]  /*4810*/  UMOV UR24, 0x0 ;  /* 0x0000000000187882 */ /* 0x000fe20000000000 */
[----:B------:R-:W-:Y:S01]  /*4820*/  UMOV UR25, 0x8100010 ;  /* 0x0810001000197882 */ /* 0x000fe20000000000 */
[----:B------:R-:W-:Y:S01]  /*4830*/  UMOV UR5, UR8 ;  /* 0x0000000800057c82 */ /* 0x000fe20008000000 */
[----:B------:R0:W-:Y:S01]  /*4840*/  UTCHMMA tmem[UR35], gdesc[UR20], tmem[UR34], tmem[UR24], idesc[UR25], UPT ;  /* 0x00ff1814230079ea */ /* 0x0001e2000b800022 */
[----:B------:R0:W-:Y:S01]  /*4850*/  UTCBAR [UR5], URZ ;  /* 0x000000ff050073e9 */ /* 0x0001e200080000ff */
[----:B------:R-:W-:Y:S02]  /*4860*/  NOP ;  /* 0x0000000000007918 */ /* 0x000fe40000000000 */
.L_x_16:
[----:B------:R-:W-:Y:S01]  /*4870*/  UIADD3 UR33, UPT, UPT, UR33, 0x1, URZ ;  /* 0x0000000121217890 */ /* 0x000fe2000fffe0ff */
[----:B------:R-:W-:Y:S01]  /*4880*/  FFMA R71, R0, R71, R73 ;  /* 0x0000004700477223 */ /* 0x000fe20000000049 */
[----:B------:R-:W-:Y:S01]  /*4890*/  UIADD3 UR6, UPT, UPT, UR6, 0x10, URZ ;  /* 0x0000001006067890 */ /* 0x000fe2000fffe0ff */
[----:B------:R-:W-:Y:S01]  /*48a0*/  IADD3 R68, PT, PT, R68, UR31, RZ ;  /* 0x0000001f44447c10 */ /* 0x000fe2000fffe0ff */
[----:B------:R-:W-:Y:S01]  /*48b0*/  UISETP.GT.AND UP2, UPT, UR33, 0x1, UPT ;  /* 0x000000012100788c */ /* 0x000fe2000bf44270 */
[----:B------:R-:W-:Y:S02]  /*48c0*/  IADD3 R3, PT, PT, R3, UR32, RZ ;  /* 0x0000002003037c10 */ /* 0x000fe4000fffe0ff */
[----:B------:R-:W-:Y:S01]  /*48d0*/  MOV R0, UR4 ;  /* 0x0000000400007c02 */ /* 0x000fe20008000f00 */
[----:B0-----:R-:W-:Y:S01]  /*48e0*/  USEL UR5, URZ, 0x1, !UP2 ;  /* 0x00000001ff057887 */ /* 0x001fe2000d000000 */
[----:B--2---:R-:W-:Y:S01]  /*48f0*/  MOV R21, R2 ;  /* 0x0000000200157202 */ /* 0x004fe20000000f00 */
[----:B------:R-:W-:-:S02]  /*4900*/  USEL UR33, UR33, URZ, !UP2 ;  /* 0x000000ff21217287 */ /* 0x000fc4000d000000 */
[----:B------:R-:W-:Y:S02]  /*4910*/  UISETP.GE.AND UP2, UPT, UR6, UR7, UPT ;  /* 0x000000070600728c */ /* 0x000fe4000bf46270 */
[----:B------:R-:W-:-:S07]  /*4920*/  ULOP3.LUT UR5, UR4, UR5, URZ, 0x3c, !UPT ;  /* 0x0000000504057292 */ /* 0x000fce000f8e3cff */
[----:B------:R-:W-:Y:S05]  /*4930*/  BRA.U !UP2, `(.L_x_17) ;  /* 0xffffffed0a807547 */ /* 0x000fea000b83ffff */
.L_x_12:
[----:B------:R-:W-:Y:S01]  /*4940*/  MOV R110, R71 ;  /* 0x00000047006e7202 */ /* 0x000fe20000000f00 */
[----:B-1----:R-:W-:Y:S01]  /*4950*/  HFMA2 R4, -RZ, RZ, 1.443359375, -0.2030029296875 ;  /* 0x3dc6b27fff047431 */ /* 0x002fe200000001ff */
[----:B------:R-:W0:Y:S02]  /*4960*/  LDCU UR5, c[0x0][0x3f0] ;  /* 0x00007e00ff0577ac */ /* 0x000e240008000800 */
[C---:B------:R-:W-:Y:S01]  /*4970*/  FSETP.GEU.AND P3, PT, R110.reuse, 1.175494350822287508e-38, PT ;  /* 0x008000006e00780b */ /* 0x040fe20003f6e000 */
[----:B------:R-:W-:-:S05]  /*4980*/  FMUL R73, R110, 8388608 ;  /* 0x4b0000006e497820 */ /* 0x000fca0000400000 */
[----:B------:R-:W-:-:S04]  /*4990*/  FSEL R73, R73, R110, !P3 ;  /* 0x0000006e49497208 */ /* 0x000fc80005800000 */
[----:B------:R-:W-:-:S04]  /*49a0*/  IADD3 R0, PT, PT, R73, -0x3f3504f3, RZ ;  /* 0xc0cafb0d49007810 */ /* 0x000fc80007ffe0ff */
[----:B------:R-:W-:Y:S01]  /*49b0*/  LOP3.LUT R68, R0, 0xff800000, RZ, 0xc0, !PT ;  /* 0xff80000000447812 */ /* 0x000fe200078ec0ff */
[----:B0-----:R-:W-:-:S03]  /*49c0*/  UISETP.GE.AND UP0, UPT, UR5, 0x1, UPT ;  /* 0x000000010500788c */ /* 0x001fc6000bf06270 */
[----:B------:R-:W-:-:S05]  /*49d0*/  IADD3 R0, PT, PT, R73, -R68, RZ ;  /* 0x8000004449007210 */ /* 0x000fca0007ffe0ff */
[----:B------:R-:W-:-:S04]  /*49e0*/  FADD R69, R0, -1 ;  /* 0xbf80000000457421 */ /* 0x000fc80000000000 */
[----:B------:R-:W-:-:S04]  /*49f0*/  FFMA.FTZ R0, R69, R4, -0.16845393180847167969 ;  /* 0xbe2c7f3045007423 */ /* 0x000fc80000010004 */
[----:B------:R-:W-:-:S04]  /*4a00*/  FFMA.FTZ R0, R69, R0, 0.1716887056827545166 ;  /* 0x3e2fcf2a45007423 */ /* 0x000fc80000010000 */
[----:B------:R-:W-:-:S04]  /*4a10*/  FFMA.FTZ R0, R69, R0, -0.17900948226451873779 ;  /* 0xbe374e4345007423 */ /* 0x000fc80000010000 */
[----:B------:R-:W-:-:S04]  /*4a20*/  FFMA.FTZ R0, R69, R0, 0.20512372255325317383 ;  /* 0x3e520bf445007423 */ /* 0x000fc80000010000 */
[----:B------:R-:W-:-:S04]  /*4a30*/  FFMA.FTZ R0, R69, R0, -0.24046532809734344482 ;  /* 0xbe763c8b45007423 */ /* 0x000fc80000010000 */
[----:B------:R-:W-:-:S04]  /*4a40*/  FFMA.FTZ R0, R69, R0, 0.28857114911079406738 ;  /* 0x3e93bf9945007423 */ /* 0x000fc80000010000 */
[----:B------:R-:W-:Y:S01]  /*4a50*/  FFMA.FTZ R0, R69, R0, -0.36067417263984680176 ;  /* 0xbeb8aa4945007423 */ /* 0x000fe20000010000 */
[----:B------:R-:W-:Y:S06]  /*4a60*/  BRA.U !UP0, `(.L_x_18) ;  /* 0x0000000108107547 */ /* 0x000fec000b800000 */
[----:B------:R-:W-:-:S06]  /*4a70*/  USHF.L.U32 UR4, UR4, 0x1f, URZ ;  /* 0x0000001f04047899 */ /* 0x000fcc00080006ff */
[----:B------:R-:W-:-:S04]  /*4a80*/  MOV R3, UR4 ;  /* 0x0000000400037c02 */ /* 0x000fc80008000f00 */
[----:B------:R-:W0:Y:S02]  /*4a90*/  SYNCS.PHASECHK.TRANS64.TRYWAIT P2, [UR13], R3 ;  /* 0x00000003ff0075a7 */ /* 0x000e24000804110d */
[----:B0-----:R-:W-:Y:S05]  /*4aa0*/  @!P2 BRA `(.L_x_19) ;  /* 0x000000280064a947 */ /* 0x001fea0003800000 */
.L_x_18:
[----:B------:R-:W-:Y:S01]  /*4ab0*/  BAR.SYNC.DEFER_BLOCKING 0x0 ;  /* 0x0000000000007b1d */ /* 0x000fe20000010000 */
[C---:B------:R-:W-:Y:S01]  /*4ac0*/  FSETP.GT.AND P2, PT, |R110|.reuse, 8.50705917302346158658e+37, PT ;  /* 0x7e8000006e00780b */ /* 0x040fe20003f44200 */
[C---:B------:R-:W-:Y:S01]  /*4ad0*/  FFMA.FTZ R0, R69.reuse, R0, 0.48089820146560668945 ;  /* 0x3ef6384a45007423 */ /* 0x040fe20000010000 */
[C---:B------:R-:W-:Y:S02]  /*4ae0*/  FSETP.GEU.AND P4, PT, |R110|.reuse, 1.175494350822287508e-38, PT ;  /* 0x008000006e00780b */ /* 0x040fe40003f8e200 */
[----:B------:R-:W-:Y:S01]  /*4af0*/  I2FP.F32.S32 R3, R68 ;  /* 0x0000004400037245 */ /* 0x000fe20000201400 */
[C---:B------:R-:W-:Y:S01]  /*4b00*/  FFMA.FTZ R0, R69.reuse, R0, -0.72134751081466674805 ;  /* 0xbf38aa3b45007423 */ /* 0x040fe20000010000 */
[----:B------:R-:W0:Y:S01]  /*4b10*/  LDCU.64 UR4, c[0x0][0x3e0] ;  /* 0x00007c00ff0477ac */ /* 0x000e220008000a00 */
[----:B------:R-:W1:Y:S02]  /*4b20*/  LDC R113, c[0x0][0x3e8] ;  /* 0x0000fa00ff717b82 */ /* 0x000e640000000800 */
[----:B------:R-:W-:Y:S01]  /*4b30*/  FMUL R70, R69, R0 ;  /* 0x0000000045467220 */ /* 0x000fe20000400000 */
[----:B------:R-:W-:Y:S01]  /*4b40*/  FSEL R0, RZ, -23, P3 ;  /* 0xc1b80000ff007808 */ /* 0x000fe20001800000 */
[----:B------:R-:W2:Y:S01]  /*4b50*/  LDCU.64 UR6, c[0x0][0x3e0] ;  /* 0x00007c00ff0677ac */ /* 0x000ea20008000a00 */
[----:B------:R-:W-:Y:S01]  /*4b60*/  ISETP.GE.U32.AND P3, PT, R73, 0x7f800000, PT ;  /* 0x7f8000004900780c */ /* 0x000fe20003f66070 */
[----:B------:R-:W-:Y:S01]  /*4b70*/  @P2 FMUL R110, R110, 0.25 ;  /* 0x3e8000006e6e2820 */ /* 0x000fe20000400000 */
[----:B------:R-:W-:Y:S01]  /*4b80*/  FMUL R70, R69, R70 ;  /* 0x0000004645467220 */ /* 0x000fe20000400000 */
[----:B------:R-:W-:-:S02]  /*4b90*/  FFMA.FTZ R3, R3, 1.1920928955078125e-07, R0 ;  /* 0x3400000003037823 */ /* 0x000fc40000010000 */
[----:B------:R-:W-:Y:S01]  /*4ba0*/  @!P4 FMUL R110, R110, 16777216 ;  /* 0x4b8000006e6ec820 */ /* 0x000fe20000400000 */
[----:B------:R-:W-:Y:S02]  /*4bb0*/  FFMA.FTZ R70, R69, 1.4426950216293334961, R70 ;  /* 0x3fb8aa3b45467823 */ /* 0x000fe40000010046 */
[----:B------:R-:W3:Y:S02]  /*4bc0*/  LDC.64 R68, c[0x0][0x398] ;  /* 0x0000e600ff447b82 */ /* 0x000ee40000000a00 */
[----:B------:R-:W-:Y:S01]  /*4bd0*/  FADD R3, R3, R70 ;  /* 0x0000004603037221 */ /* 0x000fe20000000000 */
[----:B------:R-:W4:Y:S01]  /*4be0*/  MUFU.RCP R110, R110 ;  /* 0x0000006e006e7308 */ /* 0x000f220000001000 */
[----:B0-----:R-:W-:Y:S01]  /*4bf0*/  UIMAD UR4, UR10, UR4, URZ ;  /* 0x000000040a0472a4 */ /* 0x001fe2000f8e02ff */
[----:B------:R-:W-:Y:S01]  /*4c00*/  @P3 MOV R72, 0x7f800000 ;  /* 0x7f80000000483802 */ /* 0x000fe20000000f00 */
[----:B------:R-:W0:Y:S02]  /*4c10*/  @!P1 SYNCS.CCTL.IV [UR11+0x5800] ;  /* 0x00580000ff0099b1 */ /* 0x000e24000800000b */
[----:B0-----:R-:W-:Y:S02]  /*4c20*/  BAR.SYNC.DEFER_BLOCKING 0x0 ;  /* 0x0000000000007b1d */ /* 0x001fe40000010000 */
[----:B------:R-:W-:Y:S01]  /*4c30*/  @P3 FFMA.FTZ R3, R73, R72, +INF ;  /* 0x7f80000049033423 */ /* 0x000fe20000010048 */
[----:B------:R-:W-:-:S02]  /*4c40*/  USHF.L.U32 UR8, UR4, 0x1, URZ ;  /* 0x0000000104087899 */ /* 0x000fc400080006ff */
[----:B--2---:R-:W-:-:S03]  /*4c50*/  UIMAD UR6, UR10, UR6, URZ ;  /* 0x000000060a0672a4 */ /* 0x004fc6000f8e02ff */
[----:B------:R-:W0:Y:S01]  /*4c60*/  LDC.64 R70, c[0x0][0x398] ;  /* 0x0000e600ff467b82 */ /* 0x000e220000000a00 */
[----:B------:R-:W2:Y:S01]  /*4c70*/  LDTM.x64 R4, tmem[UR12] ;  /* 0x0000000c000479ee */ /* 0x000ea20008340000 */
[----:B------:R-:W5:Y:S01]  /*4c80*/  @!P1 SYNCS.CCTL.IV [UR11+0x5808] ;  /* 0x00580800ff0099b1 */ /* 0x000f62000800000b */
[----:B------:R-:W-:Y:S01]  /*4c90*/  NOP ;  /* 0x0000000000007918 */ /* 0x000fe20000000000 */
[----:B--2---:R-:W-:Y:S01]  /*4ca0*/  @P2 FMUL R14, R14, 0.25 ;  /* 0x3e8000000e0e2820 */ /* 0x004fe20000400000 */
[----:B------:R-:W-:Y:S01]  /*4cb0*/  @P2 FMUL R31, R31, 0.25 ;  /* 0x3e8000001f1f2820 */ /* 0x000fe20000400000 */
[----:B------:R-:W-:Y:S01]  /*4cc0*/  @P2 FMUL R30, R30, 0.25 ;  /* 0x3e8000001e1e2820 */ /* 0x000fe20000400000 */
[----:B------:R-:W-:Y:S01]  /*4cd0*/  @P2 FMUL R18, R18, 0.25 ;  /* 0x3e80000012122820 */ /* 0x000fe20000400000 */
[----:B------:R-:W-:Y:S01]  /*4ce0*/  @!P4 FMUL R14, R14, 16777216 ;  /* 0x4b8000000e0ec820 */ /* 0x000fe20000400000 */
[----:B------:R-:W-:Y:S01]  /*4cf0*/  @!P4 FMUL R31, R31, 16777216 ;  /* 0x4b8000001f1fc820 */ /* 0x000fe20000400000 */
[----:B------:R-:W-:Y:S01]  /*4d00*/  @P2 FMUL R33, R33, 0.25 ;  /* 0x3e80000021212820 */ /* 0x000fe20000400000 */
[----:B------:R-:W-:Y:S01]  /*4d10*/  @P2 FMUL R4, R4, 0.25 ;  /* 0x3e80000004042820 */ /* 0x000fe20000400000 */
[----:B----4-:R-:W-:Y:S01]  /*4d20*/  FMUL R74, R110, R14 ;  /* 0x0000000e6e4a7220 */ /* 0x010fe20000400000 */
[----:B------:R-:W-:Y:S01]  /*4d30*/  @P2 FMUL R5, R5, 0.25 ;  /* 0x3e80000005052820 */ /* 0x000fe20000400000 */
[----:B------:R-:W2:Y:S01]  /*4d40*/  LDC R14, c[0x0][0x3e8] ;  /* 0x0000fa00ff0e7b82 */ /* 0x000ea20000000800 */
[----:B------:R-:W-:Y:S01]  /*4d50*/  @P2 FMUL R6, R6, 0.25 ;  /* 0x3e80000006062820 */ /* 0x000fe20000400000 */
        /* <DEDUP_REMOVED lines=56> */
[----:B------:R-:W-:Y:S01]  /*50e0*/  FSETP.NEU.AND P2, PT, R73, RZ, PT ;  /* 0x000000ff4900720b */ /* 0x000fe20003f4d000 */
[----:B------:R-:W-:Y:S01]  /*50f0*/  @!P4 FMUL R30, R30, 16777216 ;  /* 0x4b8000001e1ec820 */ /* 0x000fe20000400000 */
[----:B------:R-:W-:Y:S01]  /*5100*/  FMUL R91, R110, R31 ;  /* 0x0000001f6e5b7220 */ /* 0x000fe20000400000 */
[----:B------:R-:W-:Y:S01]  /*5110*/  @!P4 FMUL R18, R18, 16777216 ;  /* 0x4b8000001212c820 */ /* 0x000fe20000400000 */
[----:B------:R-:W-:Y:S01]  /*5120*/  @!P4 FMUL R33, R33, 16777216 ;  /* 0x4b8000002121c820 */ /* 0x000fe20000400000 */
[----:B------:R-:W-:Y:S01]  /*5130*/  IMAD R31, R121, UR5, RZ ;  /* 0x00000005791f7c24 */ /* 0x000fe2000f8e02ff */
[----:B------:R-:W-:Y:S01]  /*5140*/  FSEL R3, R3, -INF , P2 ;  /* 0xff80000003037808 */ /* 0x000fe20001000000 */
[C---:B------:R-:W-:Y:S01]  /*5150*/  FMUL R93, R110.reuse, R30 ;  /* 0x0000001e6e5d7220 */ /* 0x040fe20000400000 */
[C---:B------:R-:W-:Y:S01]  /*5160*/  FMUL R75, R110.reuse, R18 ;  /* 0x000000126e4b7220 */ /* 0x040fe20000400000 */
[----:B------:R-:W-:Y:S01]  /*5170*/  FMUL R30, R110, R33 ;  /* 0x000000216e1e7220 */ /* 0x000fe20000400000 */
[----:B------:R-:W-:Y:S01]  /*5180*/  IMAD R18, R121, UR7, RZ ;  /* 0x0000000779127c24 */ /* 0x000fe2000f8e02ff */
[----:B------:R-:W-:Y:S01]  /*5190*/  SHF.L.U32 R33, R31, 0x1, RZ ;  /* 0x000000011f217819 */ /* 0x000fe200000006ff */
[----:B------:R-:W-:Y:S01]  /*51a0*/  UIMAD.WIDE UR4, UR4, 0x2, URZ ;  /* 0x00000002040478a5 */ /* 0x000fe2000f8e02ff */
[----:B------:R-:W-:Y:S01]  /*51b0*/  FFMA R111, R3, 0.69314718246459960938, R2 ;  /* 0x3f317218036f7823 */ /* 0x000fe20000000002 */
[----:B------:R-:W-:Y:S01]  /*51c0*/  USHF.L.U32 UR7, UR6, 0x1, URZ ;  /* 0x0000000106077899 */ /* 0x000fe200080006ff */
[----:B------:R-:W-:-:S04]  /*51d0*/  IMAD.HI R2, R31, 0x2, RZ ;  /* 0x000000021f027827 */ /* 0x000fc800078e02ff */
[----:B------:R-:W-:Y:S01]  /*51e0*/  @!P4 FMUL R4, R4, 16777216 ;  /* 0x4b8000000404c820 */ /* 0x000fe20000400000 */
[----:B------:R-:W-:Y:S01]  /*51f0*/  @!P4 FMUL R5, R5, 16777216 ;  /* 0x4b8000000505c820 */ /* 0x000fe20000400000 */
[----:B---3--:R-:W-:Y:S01]  /*5200*/  IADD3 R68, P3, P2, R33, UR8, R68 ;  /* 0x0000000821447c10 */ /* 0x008fe2000fa7e044 */
[----:B--2---:R-:W-:Y:S01]  /*5210*/  IMAD R33, R14, 0x44, RZ ;  /* 0x000000440e217824 */ /* 0x004fe200078e02ff */
[----:B------:R-:W-:Y:S01]  /*5220*/  SHF.L.U32 R3, R18, 0x1, RZ ;  /* 0x0000000112037819 */ /* 0x000fe200000006ff */
[C---:B------:R-:W-:Y:S01]  /*5230*/  FMUL R4, R110.reuse, R4 ;  /* 0x000000046e047220 */ /* 0x040fe20000400000 */
[----:B------:R-:W-:Y:S01]  /*5240*/  FMUL R5, R110, R5 ;  /* 0x000000056e057220 */ /* 0x000fe20000400000 */
[----:B------:R-:W-:Y:S01]  /*5250*/  IADD3.X R69, PT, PT, R2, UR5, R69, P3, P2 ;  /* 0x0000000502457c10 */ /* 0x000fe20009fe4445 */
[----:B------:R-:W-:Y:S01]  /*5260*/  UIMAD.WIDE UR4, UR6, 0x2, URZ ;  /* 0x00000002060478a5 */ /* 0x000fe2000f8e02ff */
[----:B0-----:R-:W-:Y:S01]  /*5270*/  IADD3 R100, P2, P3, R3, UR7, R70 ;  /* 0x0000000703647c10 */ /* 0x001fe2000fb5e046 */
[----:B------:R-:W-:Y:S01]  /*5280*/  IMAD R3, R14, 0x42, RZ ;  /* 0x000000420e037824 */ /* 0x000fe200078e02ff */
[----:B------:R-:W-:Y:S01]  /*5290*/  F2FP.F16.F32.PACK_AB R31, R5, R4 ;  /* 0x00000004051f723e */ /* 0x000fe200000000ff */
[----:B------:R-:W-:Y:S01]  /*52a0*/  IMAD.HI R18, R18, 0x2, RZ ;  /* 0x0000000212127827 */ /* 0x000fe200078e02ff */
[----:B------:R-:W-:-:S03]  /*52b0*/  SHF.L.U32 R5, R14, 0x1, RZ ;  /* 0x000000010e057819 */ /* 0x000fc600000006ff */
[----:B------:R-:W-:Y:S01]  /*52c0*/  @!P4 FMUL R6, R6, 16777216 ;  /* 0x4b8000000606c820 */ /* 0x000fe20000400000 */
[-C--:B------:R-:W-:Y:S01]  /*52d0*/  IADD3 RZ, P5, PT, R3, R100.reuse, RZ ;  /* 0x0000006403ff7210 */ /* 0x080fe20007fbe0ff */
[----:B------:R-:W-:Y:S01]  /*52e0*/  IMAD R3, R14, 0x48, RZ ;  /* 0x000000480e037824 */ /* 0x000fe200078e02ff */
[----:B------:R-:W-:Y:S01]  /*52f0*/  IADD3.X R18, PT, PT, R18, UR5, R71, P2, P3 ;  /* 0x0000000512127c10 */ /* 0x000fe200097e6447 */
[----:B------:R-:W-:Y:S01]  /*5300*/  @!P4 FMUL R7, R7, 16777216 ;  /* 0x4b8000000707c820 */ /* 0x000fe20000400000 */
        /* <DEDUP_REMOVED lines=55> */
[-C--:B------:R-:W-:Y:S01]  /*5680*/  IADD3 RZ, P3, PT, R33, R100.reuse, RZ ;  /* 0x0000006421ff7210 */ /* 0x080fe20007f7e0ff */
[----:B------:R-:W-:Y:S01]  /*5690*/  IMAD R33, R14, 0x4a, RZ ;  /* 0x0000004a0e217824 */ /* 0x000fe200078e02ff */
[----:B------:R-:W-:Y:S01]  /*56a0*/  IADD3 R2, P4, PT, R5, R100, RZ ;  /* 0x0000006405027210 */ /* 0x000fe20007f9e0ff */
[C---:B------:R-:W-:Y:S01]  /*56b0*/  FMUL R112, R110.reuse, R32 ;  /* 0x000000206e707220 */ /* 0x040fe20000400000 */
[----:B------:R-:W-:Y:S01]  /*56c0*/  IADD3 RZ, P1, PT, R3, R100, RZ ;  /* 0x0000006403ff7210 */ /* 0x000fe20007f3e0ff */
[----:B------:R-:W-:Y:S01]  /*56d0*/  FMUL R6, R110, R6 ;  /* 0x000000066e067220 */ /* 0x000fe20000400000 */
[----:B------:R-:W-:Y:S01]  /*56e0*/  LEA.HI.X.SX32 R3, R14, R18, 0x1, P4 ;  /* 0x000000120e037211 */ /* 0x000fe200020f0eff */
[----:B------:R-:W-:Y:S01]  /*56f0*/  FMUL R7, R110, R7 ;  /* 0x000000076e077220 */ /* 0x000fe20000400000 */
[-C--:B------:R-:W-:Y:S01]  /*5700*/  IADD3 RZ, P4, PT, R33, R100.reuse, RZ ;  /* 0x0000006421ff7210 */ /* 0x080fe20007f9e0ff */
[----:B------:R-:W-:Y:S01]  /*5710*/  IMAD R33, R14, 0x6, RZ ;  /* 0x000000060e217824 */ /* 0x000fe200078e02ff */
[----:B------:R-:W-:Y:S01]  /*5720*/  PRMT R32, R31, 0x7632, R32 ;  /* 0x000076321f207816 */ /* 0x000fe20000000020 */
[----:B------:R-:W-:Y:S01]  /*5730*/  FMUL R102, R110, R59 ;  /* 0x0000003b6e667220 */ /* 0x000fe20000400000 */
[----:B------:R-:W-:Y:S01]  /*5740*/  LEA R4, P6, R14, R100, 0x2 ;  /* 0x000000640e047211 */ /* 0x000fe200078c10ff */
[----:B------:R0:W-:Y:S01]  /*5750*/  STG.E.U16 desc[UR28][R68.64], R31 ;  /* 0x0000001f44007986 */ /* 0x0001e2000c10151c */
[C---:B------:R-:W-:Y:S01]  /*5760*/  FMUL R8, R110.reuse, R8 ;  /* 0x000000086e087220 */ /* 0x040fe20000400000 */
[----:B------:R-:W-:Y:S01]  /*5770*/  FMUL R9, R110, R9 ;  /* 0x000000096e097220 */ /* 0x000fe20000400000 */
[----:B------:R-:W-:Y:S01]  /*5780*/  IMAD R59, R14, 0x46, RZ ;  /* 0x000000460e3b7824 */ /* 0x000fe200078e02ff */
[----:B------:R-:W-:Y:S01]  /*5790*/  F2FP.F16.F32.PACK_AB R6, R7, R6 ;  /* 0x000000060706723e */ /* 0x000fe200000000ff */
[----:B------:R2:W-:Y:S01]  /*57a0*/  STG.E.U16 desc[UR28][R2.64], R32 ;  /* 0x0000002002007986 */ /* 0x0005e2000c10151c */
[----:B------:R-:W-:Y:S01]  /*57b0*/  LEA.HI.X.SX32 R5, R5, R18, 0x1, P6 ;  /* 0x0000001205057211 */ /* 0x000fe200030f0eff */
[----:B------:R-:W-:Y:S01]  /*57c0*/  FMUL R104, R110, R61 ;  /* 0x0000003d6e687220 */ /* 0x000fe20000400000 */
[C---:B------:R-:W-:Y:S01]  /*57d0*/  LEA R7, R14.reuse, R14, 0x1 ;  /* 0x0000000e0e077211 */ /* 0x040fe200078e08ff */
[C---:B------:R-:W-:Y:S01]  /*57e0*/  IMAD R61, R14.reuse, 0xc, RZ ;  /* 0x0000000c0e3d7824 */ /* 0x040fe200078e02ff */
[----:B------:R-:W-:Y:S01]  /*57f0*/  IADD3 RZ, P2, PT, R59, R100, RZ ;  /* 0x000000643bff7210 */ /* 0x000fe20007f5e0ff */
[----:B------:R3:W-:Y:S01]  /*5800*/  STG.E.U16 desc[UR28][R4.64], R6 ;  /* 0x0000000604007986 */ /* 0x0007e2000c10151c */
[----:B------:R-:W-:Y:S01]  /*5810*/  F2FP.F16.F32.PACK_AB R8, R9, R8 ;  /* 0x000000080908723e */ /* 0x000fe200000000ff */
[C---:B------:R-:W-:Y:S01]  /*5820*/  IMAD R59, R14.reuse, 0xa, RZ ;  /* 0x0000000a0e3b7824 */ /* 0x040fe200078e02ff */
[----:B------:R-:W-:Y:S01]  /*5830*/  SHF.L.U32 R9, R14, 0x2, RZ ;  /* 0x000000020e097819 */ /* 0x000fe200000006ff */
[----:B------:R-:W-:Y:S01]  /*5840*/  FMUL R10, R110, R10 ;  /* 0x0000000a6e0a7220 */ /* 0x000fe20000400000 */
[----:B0-----:R-:W-:Y:S01]  /*5850*/  LEA R31, R14, R14, 0x2 ;  /* 0x0000000e0e1f7211 */ /* 0x001fe200078e10ff */
[C---:B------:R-:W-:Y:S01]  /*5860*/  FMUL R11, R110.reuse, R11 ;  /* 0x0000000b6e0b7220 */ /* 0x040fe20000400000 */
[----:B--2---:R-:W-:Y:S01]  /*5870*/  IADD3 R2, P6, PT, R33, R100, RZ ;  /* 0x0000006421027210 */ /* 0x004fe20007fde0ff */
[C---:B------:R-:W-:Y:S01]  /*5880*/  FMUL R12, R110.reuse, R12 ;  /* 0x0000000c6e0c7220 */ /* 0x040fe20000400000 */
[C---:B------:R-:W-:Y:S01]  /*5890*/  FMUL R13, R110.reuse, R13 ;  /* 0x0000000d6e0d7220 */ /* 0x040fe20000400000 */
[----:B------:R-:W-:Y:S01]  /*58a0*/  FMUL R106, R110, R63 ;  /* 0x0000003f6e6a7220 */ /* 0x000fe20000400000 */
[----:B------:R-:W-:Y:S01]  /*58b0*/  LEA.HI.X.SX32 R3, R7, R18, 0x1, P6 ;  /* 0x0000001207037211 */ /* 0x000fe200030f0eff */
[C---:B------:R-:W-:Y:S01]  /*58c0*/  IMAD R63, R14.reuse, 0x14, RZ ;  /* 0x000000140e3f7824 */ /* 0x040fe200078e02ff */
[C---:B---3--:R-:W-:Y:S01]  /*58d0*/  LEA R4, P6, R14.reuse, R100, 0x3 ;  /* 0x000000640e047211 */ /* 0x048fe200078c18ff */
[----:B------:R-:W-:Y:S01]  /*58e0*/  IMAD R69, R14, 0x16, RZ ;  /* 0x000000160e457824 */ /* 0x000fe200078e02ff */
[----:B------:R-:W-:Y:S01]  /*58f0*/  PRMT R7, R6, 0x7632, R7 ;  /* 0x0000763206077816 */ /* 0x000fe20000000007 */
[C---:B------:R-:W-:Y:S01]  /*5900*/  FMUL R15, R110.reuse, R15 ;  /* 0x0000000f6e0f7220 */ /* 0x040fe20000400000 */
[----:B------:R-:W-:Y:S01]  /*5910*/  LEA.HI.X.SX32 R5, R9, R18, 0x1, P6 ;  /* 0x0000001209057211 */ /* 0x000fe200030f0eff */
[----:B------:R-:W-:Y:S01]  /*5920*/  FMUL R108, R110, R65 ;  /* 0x000000416e6c7220 */ /* 0x000fe20000400000 */
[----:B------:R-:W-:Y:S01]  /*5930*/  IADD3 R6, P6, PT, R59, R100, RZ ;  /* 0x000000643b067210 */ /* 0x000fe20007fde0ff */
[----:B------:R0:W-:Y:S01]  /*5940*/  STG.E.U16 desc[UR28][R2.64], R7 ;  /* 0x0000000702007986 */ /* 0x0001e2000c10151c */
[----:B------:R-:W-:Y:S01]  /*5950*/  F2FP.F16.F32.PACK_AB R10, R11, R10 ;  /* 0x0000000a0b0a723e */ /* 0x000fe200000000ff */
[C---:B------:R-:W-:Y:S01]  /*5960*/  IMAD R65, R14.reuse, 0x18, RZ ;  /* 0x000000180e417824 */ /* 0x040fe200078e02ff */
[C---:B------:R-:W-:Y:S01]  /*5970*/  LEA R9, R14.reuse, -R14, 0x3 ;  /* 0x8000000e0e097211 */ /* 0x040fe200078e18ff */
[----:B------:R2:W-:Y:S01]  /*5980*/  STG.E.U16 desc[UR28][R4.64], R8 ;  /* 0x0000000804007986 */ /* 0x0005e2000c10151c */
[----:B------:R-:W-:Y:S01]  /*5990*/  SHF.L.U32 R11, R14, 0x3, RZ ;  /* 0x000000030e0b7819 */ /* 0x000fe200000006ff */
[C---:B------:R-:W-:Y:S01]  /*59a0*/  FMUL R16, R110.reuse, R16 ;  /* 0x000000106e107220 */ /* 0x040fe20000400000 */
[----:B------:R-:W-:Y:S01]  /*59b0*/  F2FP.F16.F32.PACK_AB R12, R13, R12 ;  /* 0x0000000c0d0c723e */ /* 0x000fe200000000ff */
[----:B------:R-:W-:Y:S01]  /*59c0*/  FMUL R17, R110, R17 ;  /* 0x000000116e117220 */ /* 0x000fe20000400000 */
[----:B------:R-:W-:Y:S01]  /*59d0*/  F2FP.F16.F32.PACK_AB R74, R15, R74 ;  /* 0x0000004a0f4a723e */ /* 0x000fe200000000ff */
[C---:B------:R-:W-:Y:S01]  /*59e0*/  IMAD R15, R14.reuse, 0x1a, RZ ;  /* 0x0000001a0e0f7824 */ /* 0x040fe200078e02ff */
[----:B------:R-:W3:Y:S01]  /*59f0*/  LDCU.64 UR4, c[0x0][0x3e0] ;  /* 0x00007c00ff0477ac */ /* 0x000ee20008000a00 */
[----:B0-----:R-:W-:Y:S01]  /*5a00*/  LEA.HI.X.SX32 R7, R31, R18, 0x1, P6 ;  /* 0x000000121f077211 */ /* 0x001fe200030f0eff */
[----:B------:R-:W-:Y:S01]  /*5a10*/  IMAD R31, R14, 0xe, RZ ;  /* 0x0000000e0e1f7824 */ /* 0x000fe200078e02ff */
[----:B------:R-:W-:Y:S01]  /*5a20*/  IADD3 R2, P6, PT, R61, R100, RZ ;  /* 0x000000643d027210 */ /* 0x000fe20007fde0ff */
[----:B------:R-:W-:Y:S01]  /*5a30*/  FMUL R19, R110, R19 ;  /* 0x000000136e137220 */ /* 0x000fe20000400000 */
[----:B--2---:R-:W-:Y:S01]  /*5a40*/  PRMT R5, R8, 0x7632, R5 ;  /* 0x0000763208057816 */ /* 0x004fe20000000005 */
[----:B------:R-:W-:Y:S01]  /*5a50*/  FMUL R20, R110, R20 ;  /* 0x000000146e147220 */ /* 0x000fe20000400000 */
[----:B------:R-:W-:Y:S01]  /*5a60*/  LEA.HI.X.SX32 R3, R33, R18, 0x1, P6 ;  /* 0x0000001221037211 */ /* 0x000fe200030f0eff */
[----:B------:R-:W-:Y:S01]  /*5a70*/  IMAD R33, R14, 0x12, RZ ;  /* 0x000000120e217824 */ /* 0x000fe200078e02ff */
[----:B------:R-:W-:Y:S01]  /*5a80*/  IADD3 R4, P6, PT, R31, R100, RZ ;  /* 0x000000641f047210 */ /* 0x000fe20007fde0ff */
[----:B------:R0:W-:Y:S01]  /*5a90*/  STG.E.U16 desc[UR28][R6.64], R5 ;  /* 0x0000000506007986 */ /* 0x0001e2000c10151c */
[----:B------:R-:W-:Y:S01]  /*5aa0*/  F2FP.F16.F32.PACK_AB R16, R17, R16 ;  /* 0x000000101110723e */ /* 0x000fe200000000ff */
[C---:B------:R-:W-:Y:S01]  /*5ab0*/  FMUL R21, R110.reuse, R21 ;  /* 0x000000156e157220 */ /* 0x040fe20000400000 */
[----:B------:R-:W2:Y:S01]  /*5ac0*/  LDC R17, c[0x0][0x398] ;  /* 0x0000e600ff117b82 */ /* 0x000ea20000000800 */
[----:B------:R4:W-:Y:S01]  /*5ad0*/  STG.E.U16 desc[UR28][R2.64], R10 ;  /* 0x0000000a02007986 */ /* 0x0009e2000c10151c */
[----:B------:R-:W-:Y:S01]  /*5ae0*/  F2FP.F16.F32.PACK_AB R19, R19, R75 ;  /* 0x0000004b1313723e */ /* 0x000fe200000000ff */
[C---:B------:R-:W-:Y:S01]  /*5af0*/  FMUL R0, R110.reuse, R58 ;  /* 0x0000003a6e007220 */ /* 0x040fe20000400000 */
[C---:B------:R-:W-:Y:S01]  /*5b00*/  FMUL R22, R110.reuse, R22 ;  /* 0x000000166e167220 */ /* 0x040fe20000400000 */
[----:B---3--:R-:W-:Y:S01]  /*5b10*/  UIMAD UR4, UR10, UR4, URZ ;  /* 0x000000040a0472a4 */ /* 0x008fe2000f8e02ff */
[C---:B------:R-:W-:Y:S01]  /*5b20*/  FMUL R23, R110.reuse, R23 ;  /* 0x000000176e177220 */ /* 0x040fe20000400000 */
[C---:B------:R-:W-:Y:S01]  /*5b30*/  FMUL R24, R110.reuse, R24 ;  /* 0x000000186e187220 */ /* 0x040fe20000400000 */
[----:B------:R-:W-:Y:S01]  /*5b40*/  FMUL R25, R110, R25 ;  /* 0x000000196e197220 */ /* 0x000fe20000400000 */
[----:B0-----:R-:W-:Y:S01]  /*5b50*/  LEA.HI.X.SX32 R5, R9, R18, 0x1, P6 ;  /* 0x0000001209057211 */ /* 0x001fe200030f0eff */
[----:B------:R-:W-:Y:S01]  /*5b60*/  USHF.L.U32 UR4, UR4, 0x1, URZ ;  /* 0x0000000104047899 */ /* 0x000fe200080006ff */
[----:B------:R-:W-:Y:S01]  /*5b70*/  PRMT R7, R10, 0x7632, R7 ;  /* 0x000076320a077816 */ /* 0x000fe20000000007 */
[----:B------:R-:W-:Y:S01]  /*5b80*/  FMUL R26, R110, R26 ;  /* 0x0000001a6e1a7220 */ /* 0x000fe20000400000 */
[----:B----4-:R-:W-:Y:S01]  /*5b90*/  LEA R2, P6, R14, R100, 0x4 ;  /* 0x000000640e027211 */ /* 0x010fe200078c20ff */
[----:B------:R-:W-:Y:S01]  /*5ba0*/  FMUL R27, R110, R27 ;  /* 0x0000001b6e1b7220 */ /* 0x000fe20000400000 */
[C---:B------:R-:W-:Y:S01]  /*5bb0*/  LEA R9, R14.reuse, R14, 0x3 ;  /* 0x0000000e0e097211 */ /* 0x040fe200078e18ff */
[----:B------:R0:W-:Y:S01]  /*5bc0*/  STG.E.U16 desc[UR28][R4.64], R7 ;  /* 0x0000000704007986 */ /* 0x0001e2000c10151c */
[----:B------:R-:W-:Y:S01]  /*5bd0*/  LEA.HI.X.SX32 R3, R11, R18, 0x1, P6 ;  /* 0x000000120b037211 */ /* 0x000fe200030f0eff */
[----:B------:R-:W-:Y:S01]  /*5be0*/  IMAD R11, R14, 0x1e, RZ ;  /* 0x0000001e0e0b7824 */ /* 0x000fe200078e02ff */
[----:B------:R-:W-:Y:S01]  /*5bf0*/  IADD3 R6, P6, PT, R33, R100, RZ ;  /* 0x0000006421067210 */ /* 0x000fe20007fde0ff */
[----:B------:R-:W-:Y:S01]  /*5c00*/  FMUL R28, R110, R28 ;  /* 0x0000001c6e1c7220 */ /* 0x000fe20000400000 */
[----:B------:R-:W-:Y:S01]  /*5c10*/  PRMT R10, R16, 0x7632, R10 ;  /* 0x00007632100a7816 */ /* 0x000fe2000000000a */
[----:B------:R3:W-:Y:S01]  /*5c20*/  STG.E.U16 desc[UR28][R2.64], R12 ;  /* 0x0000000c02007986 */ /* 0x0007e2000c10151c */
[----:B------:R-:W-:Y:S01]  /*5c30*/  F2FP.F16.F32.PACK_AB R22, R23, R22 ;  /* 0x000000161716723e */ /* 0x000fe200000000ff */
[C---:B------:R-:W-:Y:S01]  /*5c40*/  FMUL R29, R110.reuse, R29 ;  /* 0x0000001d6e1d7220 */ /* 0x040fe20000400000 */
[C---:B------:R-:W-:Y:S01]  /*5c50*/  FMUL R34, R110.reuse, R34 ;  /* 0x000000226e227220 */ /* 0x040fe20000400000 */
[C---:B------:R-:W-:Y:S01]  /*5c60*/  FMUL R35, R110.reuse, R35 ;  /* 0x000000236e237220 */ /* 0x040fe20000400000 */
[----:B------:R-:W-:Y:S01]  /*5c70*/  FMUL R36, R110, R36 ;  /* 0x000000246e247220 */ /* 0x000fe20000400000 */
[----:B0-----:R-:W-:Y:S01]  /*5c80*/  LEA.HI.X.SX32 R7, R9, R18, 0x1, P6 ;  /* 0x0000001209077211 */ /* 0x001fe200030f0eff */
[----:B------:R-:W-:Y:S01]  /*5c90*/  IMAD R5, R14, 0xb, RZ ;  /* 0x0000000b0e057824 */ /* 0x000fe200078e02ff */
[----:B------:R-:W-:Y:S01]  /*5ca0*/  PRMT R9, R12, 0x7632, R9 ;  /* 0x000076320c097816 */ /* 0x000fe20000000009 */
[C---:B------:R-:W-:Y:S01]  /*5cb0*/  FMUL R37, R110.reuse, R37 ;  /* 0x000000256e257220 */ /* 0x040fe20000400000 */
[----:B------:R-:W-:Y:S01]  /*5cc0*/  IADD3 R8, P6, PT, R63, R100, RZ ;  /* 0x000000643f087210 */ /* 0x000fe20007fde0ff */
[----:B------:R-:W-:Y:S01]  /*5cd0*/  FMUL R38, R110, R38 ;  /* 0x000000266e267220 */ /* 0x000fe20000400000 */
[----:B---3--:R-:W-:Y:S01]  /*5ce0*/  IMAD R3, R14, 0xd, RZ ;  /* 0x0000000d0e037824 */ /* 0x008fe200078e02ff */
[----:B------:R0:W-:Y:S01]  /*5cf0*/  STG.E.U16 desc[UR28][R6.64], R9 ;  /* 0x0000000906007986 */ /* 0x0001e2000c10151c */
        /* <DEDUP_REMOVED lines=10> */
[----:B------:R-:W-:Y:S01]  /*5da0*/  FMUL R49, R110, R49 ;  /* 0x000000316e317220 */ /* 0x000fe20000400000 */
[----:B0-----:R-:W-:Y:S01]  /*5db0*/  LEA.HI.X.SX32 R9, R59, R18, 0x1, P6 ;  /* 0x000000123b097211 */ /* 0x001fe200030f0eff */
[----:B------:R-:W-:Y:S01]  /*5dc0*/  IMAD R59, R14, 0x22, RZ ;  /* 0x000000220e3b7824 */ /* 0x000fe200078e02ff */
[----:B------:R-:W-:Y:S01]  /*5dd0*/  IADD3 R4, P6, PT, R69, R100, RZ ;  /* 0x0000006445047210 */ /* 0x000fe20007fde0ff */
[----:B------:R-:W-:Y:S01]  /*5de0*/  FMUL R50, R110, R50 ;  /* 0x000000326e327220 */ /* 0x000fe20000400000 */
[----:B------:R-:W-:Y:S01]  /*5df0*/  PRMT R7, R74, 0x7632, R7 ;  /* 0x000076324a077816 */ /* 0x000fe20000000007 */
[----:B------:R0:W-:Y:S01]  /*5e00*/  STG.E.U16 desc[UR28][R8.64], R74 ;  /* 0x0000004a08007986 */ /* 0x0001e2000c10151c */
[----:B------:R-:W-:Y:S01]  /*5e10*/  LEA.HI.X.SX32 R5, R5, R18, 0x1, P6 ;  /* 0x0000001205057211 */ /* 0x000fe200030f0eff */
[C---:B------:R-:W-:Y:S01]  /*5e20*/  FMUL R51, R110.reuse, R51 ;  /* 0x000000336e337220 */ /* 0x040fe20000400000 */
[----:B------:R-:W-:Y:S01]  /*5e30*/  IADD3 R12, P6, PT, R65, R100, RZ ;  /* 0x00000064410c7210 */ /* 0x000fe20007fde0ff */
[C---:B------:R-:W-:Y:S01]  /*5e40*/  FMUL R52, R110.reuse, R52 ;  /* 0x000000346e347220 */ /* 0x040fe20000400000 */
[----:B------:R-:W-:Y:S01]  /*5e50*/  FMUL R53, R110, R53 ;  /* 0x000000356e357220 */ /* 0x000fe20000400000 */
[----:B------:R3:W-:Y:S01]  /*5e60*/  STG.E.U16 desc[UR28][R4.64], R7 ;  /* 0x0000000704007986 */ /* 0x0007e2000c10151c */
[----:B------:R-:W-:Y:S01]  /*5e70*/  LEA.HI.X.SX32 R13, R61, R18, 0x1, P6 ;  /* 0x000000123d0d7211 */ /* 0x000fe200030f0eff */
[----:B------:R-:W-:Y:S01]  /*5e80*/  IMAD R61, R14, 0x28, RZ ;  /* 0x000000280e3d7824 */ /* 0x000fe200078e02ff */
[----:B------:R-:W-:Y:S01]  /*5e90*/  IADD3 R2, P6, PT, R15, R100, RZ ;  /* 0x000000640f027210 */ /* 0x000fe20007fde0ff */
[C---:B------:R-:W-:Y:S01]  /*5ea0*/  FMUL R54, R110.reuse, R54 ;  /* 0x000000366e367220 */ /* 0x040fe20000400000 */
[----:B------:R-:W-:Y:S01]  /*5eb0*/  FMUL R55, R110, R55 ;  /* 0x000000376e377220 */ /* 0x000fe20000400000 */
[----:B0-----:R-:W-:Y:S01]  /*5ec0*/  IMAD R9, R14, 0x1c, RZ ;  /* 0x0000001c0e097824 */ /* 0x001fe200078e02ff */
[----:B------:R-:W-:Y:S01]  /*5ed0*/  LEA.HI.X.SX32 R3, R3, R18, 0x1, P6 ;  /* 0x0000001203037211 */ /* 0x000fe200030f0eff */
[----:B------:R-:W-:Y:S01]  /*5ee0*/  STG.E.U16 desc[UR28][R12.64], R16 ;  /* 0x000000100c007986 */ /* 0x000fe2000c10151c */
[----:B------:R-:W-:-:S02]  /*5ef0*/  IMAD R8, R121, UR5, RZ ;  /* 0x0000000579087c24 */ /* 0x000fc4000f8e02ff */
[----:B------:R-:W-:Y:S01]  /*5f00*/  FMUL R56, R110, R56 ;  /* 0x000000386e387220 */ /* 0x000fe20000400000 */
[----:B------:R-:W-:Y:S01]  /*5f10*/  IADD3 R6, P6, PT, R9, R100, RZ ;  /* 0x0000006409067210 */ /* 0x000fe20007fde0ff */
[----:B------:R0:W-:Y:S01]  /*5f20*/  STG.E.U16 desc[UR28][R2.64], R10 ;  /* 0x0000000a02007986 */ /* 0x0001e2000c10151c */
[----:B---3--:R-:W-:Y:S01]  /*5f30*/  LEA R5, R14, -R14, 0x4 ;  /* 0x8000000e0e057211 */ /* 0x008fe200078e20ff */
[----:B------:R-:W-:Y:S01]  /*5f40*/  FMUL R57, R110, R57 ;  /* 0x000000396e397220 */ /* 0x000fe20000400000 */
[----:B------:R-:W-:Y:S01]  /*5f50*/  LEA.HI.X.SX32 R7, R31, R18, 0x1, P6 ;  /* 0x000000121f077211 */ /* 0x000fe200030f0eff */
[----:B------:R-:W-:Y:S01]  /*5f60*/  IMAD R31, R14, 0x24, RZ ;  /* 0x000000240e1f7824 */ /* 0x000fe200078e02ff */
[----:B------:R-:W-:Y:S01]  /*5f70*/  IADD3 R4, P6, PT, R11, R100, RZ ;  /* 0x000000640b047210 */ /* 0x000fe20007fde0ff */
[----:B------:R-:W-:Y:S01]  /*5f80*/  FMUL R103, R110, R60 ;  /* 0x0000003c6e677220 */ /* 0x000fe20000400000 */
[----:B------:R-:W-:Y:S01]  /*5f90*/  SHF.L.U32 R8, R8, 0x1, RZ ;  /* 0x0000000108087819 */ /* 0x000fe200000006ff */
[----:B------:R3:W-:Y:S01]  /*5fa0*/  STG.E.U16 desc[UR28][R6.64], R19 ;  /* 0x0000001306007986 */ /* 0x0007e2000c10151c */
[----:B------:R-:W-:Y:S01]  /*5fb0*/  LEA.HI.X.SX32 R5, R5, R18, 0x1, P6 ;  /* 0x0000001205057211 */ /* 0x000fe200030f0eff */
[----:B------:R-:W-:Y:S01]  /*5fc0*/  FMUL R105, R110, R62 ;  /* 0x0000003e6e697220 */ /* 0x000fe20000400000 */
[----:B------:R-:W-:Y:S01]  /*5fd0*/  LEA RZ, P6, R14, R100, 0x5 ;  /* 0x000000640eff7211 */ /* 0x000fe200078c28ff */
[C---:B------:R-:W-:Y:S01]  /*5fe0*/  FMUL R107, R110.reuse, R64 ;  /* 0x000000406e6b7220 */ /* 0x040fe20000400000 */
[----:B0-----:R-:W-:Y:S01]  /*5ff0*/  PRMT R2, R19, 0x7632, R2 ;  /* 0x0000763213027816 */ /* 0x001fe20000000002 */
[----:B------:R-:W-:Y:S01]  /*6000*/  FMUL R109, R110, R66 ;  /* 0x000000426e6d7220 */ /* 0x000fe20000400000 */
[----:B------:R-:W-:Y:S01]  /*6010*/  SHF.L.U32 R3, R14, 0x4, RZ ;  /* 0x000000040e037819 */ /* 0x000fe200000006ff */
[----:B------:R-:W-:Y:S01]  /*6020*/  FMUL R110, R110, R67 ;  /* 0x000000436e6e7220 */ /* 0x000fe20000400000 */
[----:B--2---:R-:W-:Y:S01]  /*6030*/  IADD3 R58, PT, PT, R8, UR4, R17 ;  /* 0x00000004083a7c10 */ /* 0x004fe2000fffe011 */
[----:B------:R0:W-:Y:S01]  /*6040*/  STG.E.U16 desc[UR28][R4.64], R2 ;  /* 0x0000000204007986 */ /* 0x0001e2000c10151c */
[C---:B------:R-:W-:Y:S01]  /*6050*/  IMAD R17, R14.reuse, 0x26, RZ ;  /* 0x000000260e117824 */ /* 0x040fe200078e02ff */
[----:B---3--:R-:W-:Y:S01]  /*6060*/  F2FP.F16.F32.PACK_AB R7, R21, R20 ;  /* 0x000000141507723e */ /* 0x008fe200000000ff */
[C---:B------:R-:W-:Y:S01]  /*6070*/  IMAD R67, R14.reuse, 0x2e, RZ ;  /* 0x0000002e0e437824 */ /* 0x040fe200078e02ff */
[----:B------:R-:W-:Y:S01]  /*6080*/  LEA.HI.X.SX32 R21, R3, R18, 0x1, P6 ;  /* 0x0000001203157211 */ /* 0x000fe200030f0eff */
[C---:B------:R-:W-:Y:S01]  /*6090*/  IMAD R71, R14.reuse, 0x30, RZ ;  /* 0x000000300e477824 */ /* 0x040fe200078e02ff */
[C---:B------:R-:W-:Y:S01]  /*60a0*/  LEA R3, R14.reuse, R14, 0x4 ;  /* 0x0000000e0e037211 */ /* 0x040fe200078e20ff */
[C---:B------:R-:W-:Y:S01]  /*60b0*/  IMAD R75, R14.reuse, 0x32, RZ ;  /* 0x000000320e4b7824 */ /* 0x040fe200078e02ff */
[C---:B------:R-:W-:Y:S01]  /*60c0*/  PRMT R10, R7.reuse, 0x7610, R10 ;  /* 0x00007610070a7816 */ /* 0x040fe2000000000a */
[C---:B------:R-:W-:Y:S01]  /*60d0*/  IMAD R19, R14.reuse, 0x19, RZ ;  /* 0x000000190e137824 */ /* 0x040fe200078e02ff */
[----:B------:R-:W-:Y:S01]  /*60e0*/  PRMT R6, R7, 0x7632, R6 ;  /* 0x0000763207067816 */ /* 0x000fe20000000006 */
[C---:B------:R-:W-:Y:S01]  /*60f0*/  IMAD R7, R14.reuse, 0x13, RZ ;  /* 0x000000130e077824 */ /* 0x040fe200078e02ff */
[----:B0-----:R-:W-:Y:S01]  /*6100*/  IADD3 R4, P6, PT, R59, R100, RZ ;  /* 0x000000643b047210 */ /* 0x001fe20007fde0ff */
[C---:B------:R-:W-:Y:S01]  /*6110*/  IMAD R79, R14.reuse, 0x34, RZ ;  /* 0x000000340e4f7824 */ /* 0x040fe200078e02ff */
[----:B-1----:R-:W-:Y:S01]  /*6120*/  LEA R20, R113, R58, 0x5 ;  /* 0x0000003a71147211 */ /* 0x002fe200078e28ff */
[C---:B------:R-:W-:Y:S01]  /*6130*/  IMAD R83, R14.reuse, 0x36, RZ ;  /* 0x000000360e537824 */ /* 0x040fe200078e02ff */
[----:B------:R-:W-:Y:S01]  /*6140*/  LEA.HI.X.SX32 R5, R3, R18, 0x1, P6 ;  /* 0x0000001203057211 */ /* 0x000fe200030f0eff */
[C---:B------:R-:W-:Y:S01]  /*6150*/  IMAD R87, R14.reuse, 0x38, RZ ;  /* 0x000000380e577824 */ /* 0x040fe200078e02ff */
[----:B------:R-:W-:Y:S01]  /*6160*/  IADD3 R2, P6, PT, R31, R100, RZ ;  /* 0x000000641f027210 */ /* 0x000fe20007fde0ff */
[----:B------:R0:W-:Y:S01]  /*6170*/  STG.E.U16 desc[UR28][R20.64], R10 ;  /* 0x0000000a14007986 */ /* 0x0001e2000c10151c */
[----:B------:R-:W-:Y:S01]  /*6180*/  F2FP.F16.F32.PACK_AB R24, R25, R24 ;  /* 0x000000181918723e */ /* 0x000fe200000000ff */
[C---:B------:R-:W-:Y:S01]  /*6190*/  IMAD R99, R14.reuse, 0x3e, RZ ;  /* 0x0000003e0e637824 */ /* 0x040fe200078e02ff */
[----:B------:R-:W-:Y:S01]  /*61a0*/  LEA.HI.X.SX32 R3, R33, R18, 0x1, P6 ;  /* 0x0000001221037211 */ /* 0x000fe200030f0eff */
[----:B------:R-:W-:Y:S01]  /*61b0*/  IMAD R33, R14, 0x2a, RZ ;  /* 0x0000002a0e217824 */ /* 0x000fe200078e02ff */
[----:B------:R-:W-:Y:S01]  /*61c0*/  IADD3 R12, P6, PT, R17, R100, RZ ;  /* 0x00000064110c7210 */ /* 0x000fe20007fde0ff */
[----:B------:R1:W-:Y:S01]  /*61d0*/  STG.E.U16 desc[UR28][R4.64], R6 ;  /* 0x0000000604007986 */ /* 0x0003e2000c10151c */
[----:B------:R-:W-:Y:S01]  /*61e0*/  PRMT R8, R24, 0x7632, R8 ;  /* 0x0000763218087816 */ /* 0x000fe20000000008 */
[----:B------:R-:W-:Y:S01]  /*61f0*/  IMAD R32, R14, 0x4e, RZ ;  /* 0x0000004e0e207824 */ /* 0x000fe200078e02ff */
[----:B------:R-:W-:Y:S01]  /*6200*/  LEA.HI.X.SX32 R13, R7, R18, 0x1, P6 ;  /* 0x00000012070d7211 */ /* 0x000fe200030f0eff */
[----:B------:R2:W-:Y:S01]  /*6210*/  STG.E.U16 desc[UR28][R2.64], R22 ;  /* 0x0000001602007986 */ /* 0x0005e2000c10151c */
[----:B------:R-:W-:Y:S01]  /*6220*/  PRMT R7, R22, 0x7632, R7 ;  /* 0x0000763216077816 */ /* 0x000fe20000000007 */
[C---:B------:R-:W-:Y:S01]  /*6230*/  IMAD R119, R14.reuse, 0x25, RZ ;  /* 0x000000250e777824 */ /* 0x040fe200078e02ff */
[----:B0-----:R-:W-:Y:S01]  /*6240*/  IADD3 R20, P6, PT, R61, R100, RZ ;  /* 0x000000643d147210 */ /* 0x001fe20007fde0ff */
[C---:B------:R-:W-:Y:S01]  /*6250*/  IMAD R125, R14.reuse, 0x52, RZ ;  /* 0x000000520e7d7824 */ /* 0x040fe200078e02ff */
[----:B------:R-:W-:Y:S01]  /*6260*/  F2FP.F16.F32.PACK_AB R26, R27, R26 ;  /* 0x0000001a1b1a723e */ /* 0x000fe200000000ff */
[----:B------:R0:W-:Y:S01]  /*6270*/  STG.E.U16 desc[UR28][R12.64], R7 ;  /* 0x000000070c007986 */ /* 0x0001e2000c10151c */
[----:B------:R-:W-:Y:S01]  /*6280*/  LEA.HI.X.SX32 R21, R63, R18, 0x1, P6 ;  /* 0x000000123f157211 */ /* 0x000fe200030f0eff */
[C---:B-1----:R-:W-:Y:S01]  /*6290*/  IMAD R5, R14.reuse, 0x15, RZ ;  /* 0x000000150e057824 */ /* 0x042fe200078e02ff */
[----:B------:R-:W-:Y:S01]  /*62a0*/  IADD3 R6, P6, PT, R33, R100, RZ ;  /* 0x0000006421067210 */ /* 0x000fe20007fde0ff */
[C---:B------:R-:W-:Y:S01]  /*62b0*/  IMAD R63, R14.reuse, 0x2c, RZ ;  /* 0x0000002c0e3f7824 */ /* 0x040fe200078e02ff */
[----:B------:R-:W-:Y:S01]  /*62c0*/  F2FP.F16.F32.PACK_AB R28, R29, R28 ;  /* 0x0000001c1d1c723e */ /* 0x000fe200000000ff */
[----:B------:R1:W-:Y:S01]  /*62d0*/  STG.E.U16 desc[UR28][R20.64], R24 ;  /* 0x0000001814007986 */ /* 0x0003e2000c10151c */
[C---:B--2---:R-:W-:Y:S01]  /*62e0*/  IMAD R22, R14.reuse, 0x3a, RZ ;  /* 0x0000003a0e167824 */ /* 0x044fe200078e02ff */
[C---:B------:R-:W-:Y:S01]  /*62f0*/  LEA R23, R14.reuse, -R14, 0x5 ;  /* 0x8000000e0e177211 */ /* 0x040fe200078e28ff */
[----:B------:R-:W-:Y:S01]  /*6300*/  IMAD R27, R14, 0x23, RZ ;  /* 0x000000230e1b7824 */ /* 0x000fe200078e02ff */
[----:B------:R-:W-:Y:S01]  /*6310*/  PRMT R10, R28, 0x7632, R10 ;  /* 0x000076321c0a7816 */ /* 0x000fe2000000000a */
[C---:B------:R-:W-:Y:S01]  /*6320*/  IMAD R123, R14.reuse, 0x54, RZ ;  /* 0x000000540e7b7824 */ /* 0x040fe200078e02ff */
[----:B0-----:R-:W-:Y:S01]  /*6330*/  LEA.HI.X.SX32 R7, R5, R18, 0x1, P6 ;  /* 0x0000001205077211 */ /* 0x001fe200030f0eff */
[C---:B------:R-:W-:Y:S01]  /*6340*/  IMAD R5, R14.reuse, 0x17, RZ ;  /* 0x000000170e057824 */ /* 0x040fe200078e02ff */
[----:B------:R-:W-:Y:S01]  /*6350*/  IADD3 R2, P6, PT, R63, R100, RZ ;  /* 0x000000643f027210 */ /* 0x000fe20007fde0ff */
[C---:B------:R-:W-:Y:S01]  /*6360*/  IMAD R117, R14.reuse, 0x56, RZ ;  /* 0x000000560e757824 */ /* 0x040fe200078e02ff */
[C---:B------:R-:W-:Y:S01]  /*6370*/  SHF.L.U32 R16, R14.reuse, 0x5, RZ ;  /* 0x000000050e107819 */ /* 0x040fe200000006ff */
[----:B------:R0:W-:Y:S01]  /*6380*/  STG.E.U16 desc[UR28][R6.64], R8 ;  /* 0x0000000806007986 */ /* 0x0001e2000c10151c */
[----:B------:R-:W-:Y:S01]  /*6390*/  LEA.HI.X.SX32 R3, R69, R18, 0x1, P6 ;  /* 0x0000001245037211 */ /* 0x000fe200030f0eff */
[C---:B-1----:R-:W-:Y:S01]  /*63a0*/  IMAD R24, R14.reuse, 0x50, RZ ;  /* 0x000000500e187824 */ /* 0x042fe200078e02ff */
[----:B------:R-:W-:Y:S01]  /*63b0*/  IADD3 R4, P6, PT, R67, R100, RZ ;  /* 0x0000006443047210 */ /* 0x000fe20007fde0ff */
[C---:B------:R-:W-:Y:S01]  /*63c0*/  IMAD R115, R14.reuse, 0x58, RZ ;  /* 0x000000580e737824 */ /* 0x040fe200078e02ff */
[-C--:B------:R-:W-:Y:S01]  /*63d0*/  LEA.HI.X.SX32 R27, R27, R18.reuse, 0x1, P2 ;  /* 0x000000121b1b7211 */ /* 0x080fe200010f0eff */
[----:B------:R1:W-:Y:S01]  /*63e0*/  STG.E.U16 desc[UR28][R2.64], R26 ;  /* 0x0000001a02007986 */ /* 0x0003e2000c10151c */
[----:B------:R-:W-:Y:S01]  /*63f0*/  LEA.HI.X.SX32 R5, R5, R18, 0x1, P6 ;  /* 0x0000001205057211 */ /* 0x000fe200030f0eff */
[C---:B------:R-:W-:Y:S01]  /*6400*/  IMAD R25, R14.reuse, 0x5a, RZ ;  /* 0x0000005a0e197824 */ /* 0x040fe200078e02ff */
[----:B------:R-:W-:Y:S01]  /*6410*/  IADD3 R12, P6, PT, R71, R100, RZ ;  /* 0x00000064470c7210 */ /* 0x000fe20007fde0ff */
[C---:B------:R-:W-:Y:S01]  /*6420*/  IMAD R29, R14.reuse, 0x29, RZ ;  /* 0x000000290e1d7824 */ /* 0x040fe200078e02ff */
[-C--:B------:R-:W-:Y:S01]  /*6430*/  LEA.HI.X.SX32 R31, R31, R18.reuse, 0x1, P1 ;  /* 0x000000121f1f7211 */ /* 0x080fe200008f0eff */
[C---:B0-----:R-:W-:Y:S01]  /*6440*/  IMAD R7, R14.reuse, 0x1b, RZ ;  /* 0x0000001b0e077824 */ /* 0x041fe200078e02ff */
[----:B------:R-:W-:Y:S01]  /*6450*/  LEA.HI.X.SX32 R13, R65, R18, 0x1, P6 ;  /* 0x00000012410d7211 */ /* 0x000fe200030f0eff */
[C---:B------:R-:W-:Y:S01]  /*6460*/  IMAD R72, R14.reuse, 0x2b, RZ ;  /* 0x0000002b0e487824 */ /* 0x040fe200078e02ff */
[----:B------:R-:W-:Y:S01]  /*6470*/  IADD3 R20, P6, PT, R75, R100, RZ ;  /* 0x000000644b147210 */ /* 0x000fe20007fde0ff */
[C---:B------:R-:W-:Y:S01]  /*6480*/  IMAD R65, R14.reuse, 0x2d, RZ ;  /* 0x0000002d0e417824 */ /* 0x040fe200078e02ff */
[----:B------:R-:W-:Y:S01]  /*6490*/  F2FP.F16.F32.PACK_AB R114, R91, R93 ;  /* 0x0000005d5b72723e */ /* 0x000fe200000000ff */
[----:B------:R-:W-:Y:S01]  /*64a0*/  IMAD R97, R14, 0x5c, RZ ;  /* 0x0000005c0e617824 */ /* 0x000fe200078e02ff */
[----:B-1----:R-:W-:Y:S01]  /*64b0*/  PRMT R3, R26, 0x7632, R3 ;  /* 0x000076321a037816 */ /* 0x002fe20000000003 */
[C---:B------:R-:W-:Y:S01]  /*64c0*/  IMAD R26, R14.reuse, 0x3c, RZ ;  /* 0x0000003c0e1a7824 */ /* 0x040fe200078e02ff */
[----:B------:R-:W-:Y:S01]  /*64d0*/  LEA.HI.X.SX32 R21, R19, R18, 0x1, P6 ;  /* 0x0000001213157211 */ /* 0x000fe200030f0eff */
[C---:B------:R-:W-:Y:S01]  /*64e0*/  IMAD R19, R14.reuse, 0x1d, RZ ;  /* 0x0000001d0e137824 */ /* 0x040fe200078e02ff */
[----:B------:R-:W-:Y:S01]  /*64f0*/  IADD3 R2, P6, PT, R79, R100, RZ ;  /* 0x000000644f027210 */ /* 0x000fe20007fde0ff */
[----:B------:R0:W-:Y:S01]  /*6500*/  STG.E.U16 desc[UR28][R4.64], R3 ;  /* 0x0000000304007986 */ /* 0x0001e2000c10151c */
[----:B------:R-:W-:Y:S01]  /*6510*/  IMAD R68, R14, 0x5e, RZ ;  /* 0x0000005e0e447824 */ /* 0x000fe200078e02ff */
[----:B------:R-:W-:Y:S01]  /*6520*/  F2FP.F16.F32.PACK_AB R112, R30, R112 ;  /* 0x000000701e70723e */ /* 0x000fe200000000ff */
[C---:B------:R-:W-:Y:S01]  /*6530*/  IMAD R70, R14.reuse, 0x60, RZ ;  /* 0x000000600e467824 */ /* 0x040fe200078e02ff */
[----:B------:R1:W-:Y:S01]  /*6540*/  STG.E.U16 desc[UR28][R12.64], R28 ;  /* 0x0000001c0c007986 */ /* 0x0003e2000c10151c */
[C---:B------:R-:W-:Y:S01]  /*6550*/  IMAD R89, R14.reuse, 0x62, RZ ;  /* 0x000000620e597824 */ /* 0x040fe200078e02ff */
[----:B------:R-:W-:Y:S01]  /*6560*/  F2FP.F16.F32.PACK_AB R34, R35, R34 ;  /* 0x000000222322723e */ /* 0x000fe200000000ff */
[C---:B------:R-:W-:Y:S01]  /*6570*/  IMAD R74, R14.reuse, 0x64, RZ ;  /* 0x000000640e4a7824 */ /* 0x040fe200078e02ff */
[----:B------:R2:W-:Y:S01]  /*6580*/  STG.E.U16 desc[UR28][R20.64], R10 ;  /* 0x0000000a14007986 */ /* 0x0005e2000c10151c */
[C---:B------:R-:W-:Y:S01]  /*6590*/  IMAD R76, R14.reuse, 0x66, RZ ;  /* 0x000000660e4c7824 */ /* 0x040fe200078e02ff */
[----:B------:R-:W-:Y:S01]  /*65a0*/  F2FP.F16.F32.PACK_AB R36, R37, R36 ;  /* 0x000000242524723e */ /* 0x000fe200000000ff */
[C---:B------:R-:W-:Y:S01]  /*65b0*/  IMAD R69, R14.reuse, 0x2f, RZ ;  /* 0x0000002f0e457824 */ /* 0x040fe200078e02ff */
[----:B0-----:R-:W-:Y:S01]  /*65c0*/  LEA.HI.X.SX32 R3, R15, R18, 0x1, P6 ;  /* 0x000000120f037211 */ /* 0x001fe200030f0eff */
[C---:B------:R-:W-:Y:S01]  /*65d0*/  IMAD R73, R14.reuse, 0x31, RZ ;  /* 0x000000310e497824 */ /* 0x040fe200078e02ff */
[----:B------:R-:W-:Y:S01]  /*65e0*/  IADD3 R4, P6, PT, R83, R100, RZ ;  /* 0x0000006453047210 */ /* 0x000fe20007fde0ff */
[C---:B------:R-:W-:Y:S01]  /*65f0*/  IMAD R77, R14.reuse, 0x33, RZ ;  /* 0x000000330e4d7824 */ /* 0x040fe200078e02ff */
[----:B------:R-:W-:Y:S01]  /*6600*/  F2FP.F16.F32.PACK_AB R38, R39, R38 ;  /* 0x000000262726723e */ /* 0x000fe200000000ff */
[C---:B-1----:R-:W-:Y:S01]  /*6610*/  IMAD R28, R14.reuse, 0x4c, RZ ;  /* 0x0000004c0e1c7824 */ /* 0x042fe200078e02ff */
[----:B------:R-:W-:Y:S01]  /*6620*/  LEA.HI.X.SX32 R5, R7, R18, 0x1, P6 ;  /* 0x0000001207057211 */ /* 0x000fe200030f0eff */
[C---:B------:R-:W-:Y:S01]  /*6630*/  IMAD R78, R14.reuse, 0x68, RZ ;  /* 0x000000680e4e7824 */ /* 0x040fe200078e02ff */
[----:B------:R-:W-:Y:S01]  /*6640*/  IADD3 R6, P6, PT, R87, R100, RZ ;  /* 0x0000006457067210 */ /* 0x000fe20007fde0ff */
[C---:B--2---:R-:W-:Y:S01]  /*6650*/  IMAD R21, R14.reuse, 0x27, RZ ;  /* 0x000000270e157824 */ /* 0x044fe200078e02ff */
[C---:B------:R-:W-:Y:S01]  /*6660*/  LEA R20, R14.reuse, R14, 0x5 ;  /* 0x0000000e0e147211 */ /* 0x040fe200078e28ff */
[C---:B------:R-:W-:Y:S01]  /*6670*/  IMAD R80, R14.reuse, 0x6a, RZ ;  /* 0x0000006a0e507824 */ /* 0x040fe200078e02ff */
[----:B------:R-:W-:Y:S01]  /*6680*/  LEA.HI.X.SX32 R7, R9, R18, 0x1, P6 ;  /* 0x0000001209077211 */ /* 0x000fe200030f0eff */
[----:B------:R-:W-:Y:S01]  /*6690*/  IMAD R82, R14, 0x6c, RZ ;  /* 0x0000006c0e527824 */ /* 0x000fe200078e02ff */
[----:B------:R-:W-:Y:S01]  /*66a0*/  IADD3 R8, P6, PT, R22, R100, RZ ;  /* 0x0000006416087210 */ /* 0x000fe20007fde0ff */
[C---:B------:R-:W-:Y:S01]  /*66b0*/  IMAD R84, R14.reuse, 0x6e, RZ ;  /* 0x0000006e0e547824 */ /* 0x040fe200078e02ff */
[----:B------:R0:W-:Y:S01]  /*66c0*/  STG.E.U16 desc[UR28][R2.64], R114 ;  /* 0x0000007202007986 */ /* 0x0001e2000c10151c */
[C---:B------:R-:W-:Y:S01]  /*66d0*/  IMAD R86, R14.reuse, 0x70, RZ ;  /* 0x000000700e567824 */ /* 0x040fe200078e02ff */
[----:B------:R-:W-:Y:S01]  /*66e0*/  LEA.HI.X.SX32 R9, R19, R18, 0x1, P6 ;  /* 0x0000001213097211 */ /* 0x000fe200030f0eff */
[----:B------:R-:W-:Y:S01]  /*66f0*/  IMAD R88, R14, 0x72, RZ ;  /* 0x000000720e587824 */ /* 0x000fe200078e02ff */
[----:B------:R-:W-:Y:S01]  /*6700*/  IADD3 R10, P6, PT, R26, R100, RZ ;  /* 0x000000641a0a7210 */ /* 0x000fe20007fde0ff */
[----:B------:R-:W-:Y:S01]  /*6710*/  IMAD R81, R14, 0x35, RZ ;  /* 0x000000350e517824 */ /* 0x000fe200078e02ff */
[-C--:B------:R-:W-:Y:S01]  /*6720*/  LEA.HI.X.SX32 R19, R20, R18.reuse, 0x1, P5 ;  /* 0x0000001214137211 */ /* 0x080fe200028f0eff */
[C---:B------:R-:W-:Y:S01]  /*6730*/  IMAD R85, R14.reuse, 0x37, RZ ;  /* 0x000000370e557824 */ /* 0x040fe200078e02ff */
[----:B------:R-:W-:Y:S01]  /*6740*/  LEA.HI.X.SX32 R11, R11, R18, 0x1, P6 ;  /* 0x000000120b0b7211 */ /* 0x000fe200030f0eff */
[C---:B------:R-:W-:Y:S01]  /*6750*/  IMAD R95, R14.reuse, 0x39, RZ ;  /* 0x000000390e5f7824 */ /* 0x040fe200078e02ff */
[-C--:B------:R-:W-:Y:S01]  /*6760*/  IADD3 R12, P6, PT, R99, R100.reuse, RZ ;  /* 0x00000064630c7210 */ /* 0x080fe20007fde0ff */
[----:B------:R-:W-:Y:S01]  /*6770*/  IMAD R90, R14, 0x74, RZ ;  /* 0x000000740e5a7824 */ /* 0x000fe200078e02ff */
[----:B------:R-:W-:Y:S01]  /*6780*/  IADD3 R20, P5, PT, R32, R100, RZ ;  /* 0x0000006420147210 */ /* 0x000fe20007fbe0ff */
[C---:B------:R-:W-:Y:S01]  /*6790*/  IMAD R92, R14.reuse, 0x76, RZ ;  /* 0x000000760e5c7824 */ /* 0x040fe200078e02ff */
[----:B------:R-:W-:Y:S01]  /*67a0*/  LEA.HI.X.SX32 R13, R23, R18, 0x1, P6 ;  /* 0x00000012170d7211 */ /* 0x000fe200030f0eff */
[C---:B------:R-:W-:Y:S01]  /*67b0*/  IMAD R94, R14.reuse, 0x78, RZ ;  /* 0x000000780e5e7824 */ /* 0x040fe200078e02ff */
[C---:B------:R-:W-:Y:S01]  /*67c0*/  LEA RZ, P6, R14.reuse, R100, 0x6 ;  /* 0x000000640eff7211 */ /* 0x040fe200078c30ff */
[C---:B------:R-:W-:Y:S01]  /*67d0*/  IMAD R96, R14.reuse, 0x7a, RZ ;  /* 0x0000007a0e607824 */ /* 0x040fe200078e02ff */
[-C--:B------:R-:W-:Y:S01]  /*67e0*/  LEA.HI.X.SX32 R23, R59, R18.reuse, 0x1, P3 ;  /* 0x000000123b177211 */ /* 0x080fe200018f0eff */
[----:B------:R-:W-:Y:S01]  /*67f0*/  IMAD R98, R14, 0x7c, RZ ;  /* 0x0000007c0e627824 */ /* 0x000fe200078e02ff */
[----:B------:R-:W-:Y:S01]  /*6800*/  LEA.HI.X.SX32 R15, R16, R18, 0x1, P6 ;  /* 0x00000012100f7211 */ /* 0x000fe200030f0eff */
[----:B------:R-:W-:Y:S01]  /*6810*/  IMAD R101, R14, 0x7e, RZ ;  /* 0x0000007e0e657824 */ /* 0x000fe200078e02ff */
[-C--:B------:R-:W-:Y:S01]  /*6820*/  IADD3 R16, P6, PT, R28, R100.reuse, RZ ;  /* 0x000000641c107210 */ /* 0x080fe20007fde0ff */
[----:B------:R-:W1:Y:S01]  /*6830*/  LDCU UR4, c[0x0][0x3ec] ;  /* 0x00007d80ff0477ac */ /* 0x000e620008000800 */
[----:B------:R-:W-:Y:S01]  /*6840*/  IADD3 R24, P3, PT, R24, R100, RZ ;  /* 0x0000006418187210 */ /* 0x000fe20007f7e0ff */
[----:B------:R-:W-:Y:S01]  /*6850*/  IMAD R30, R113, 0x48, R58 ;  /* 0x00000048711e7824 */ /* 0x000fe200078e023a */
[----:B------:R-:W-:-:S02]  /*6860*/  LEA.HI.X.SX32 R59, R119, R18, 0x1, P4 ;  /* 0x00000012773b7211 */ /* 0x000fc400020f0eff */
[-C--:B------:R-:W-:Y:S02]  /*6870*/  LEA.HI.X.SX32 R17, R17, R18.reuse, 0x1, P6 ;  /* 0x0000001211117211 */ /* 0x080fe400030f0eff */
[----:B------:R-:W-:Y:S02]  /*6880*/  LEA.HI.X.SX32 R21, R21, R18, 0x1, P5 ;  /* 0x0000001215157211 */ /* 0x000fe400028f0eff */
[-C--:B------:R-:W-:Y:S02]  /*6890*/  IADD3 R28, P2, PT, R125, R100.reuse, RZ ;  /* 0x000000647d1c7210 */ /* 0x080fe40007f5e0ff */
[-C--:B------:R-:W-:Y:S02]  /*68a0*/  IADD3 R32, P1, PT, R123, R100.reuse, RZ ;  /* 0x000000647b207210 */ /* 0x080fe40007f3e0ff */
[-C--:B------:R-:W-:Y:S02]  /*68b0*/  IADD3 R60, P4, PT, R117, R100.reuse, RZ ;  /* 0x00000064753c7210 */ /* 0x080fe40007f9e0ff */
[----:B------:R-:W-:-:S02]  /*68c0*/  IADD3 R62, P6, PT, R115, R100, RZ ;  /* 0x00000064733e7210 */ /* 0x000fc40007fde0ff */
[----:B------:R-:W-:Y:S01]  /*68d0*/  IADD3 R64, P5, PT, R25, R100, RZ ;  /* 0x0000006419407210 */ /* 0x000fe20007fbe0ff */
[----:B-1----:R-:W-:Y:S01]  /*68e0*/  UIMAD UR4, UR10, UR4, URZ ;  /* 0x000000040a0472a4 */ /* 0x002fe2000f8e02ff */
[-C--:B------:R-:W-:Y:S02]  /*68f0*/  LEA.HI.X.SX32 R25, R61, R18.reuse, 0x1, P3 ;  /* 0x000000123d197211 */ /* 0x080fe400018f0eff */
[-C--:B------:R-:W-:Y:S01]  /*6900*/  LEA.HI.X.SX32 R29, R29, R18.reuse, 0x1, P2 ;  /* 0x000000121d1d7211 */ /* 0x080fe200010f0eff */
[----:B------:R-:W-:Y:S01]  /*6910*/  USHF.L.U32 UR6, UR4, 0x2, URZ ;  /* 0x0000000204067899 */ /* 0x000fe200080006ff */
[-C--:B------:R-:W-:Y:S01]  /*6920*/  LEA.HI.X.SX32 R33, R33, R18.reuse, 0x1, P1 ;  /* 0x0000001221217211 */ /* 0x080fe200008f0eff */
[----:B------:R-:W-:Y:S01]  /*6930*/  UIMAD.WIDE UR4, UR4, 0x4, URZ ;  /* 0x00000004040478a5 */ /* 0x000fe2000f8e02ff */
[-C--:B------:R-:W-:Y:S02]  /*6940*/  LEA.HI.X.SX32 R61, R72, R18.reuse, 0x1, P4 ;  /* 0x00000012483d7211 */ /* 0x080fe400020f0eff */
[----:B------:R-:W-:-:S02]  /*6950*/  LEA.HI.X.SX32 R63, R63, R18, 0x1, P6 ;  /* 0x000000123f3f7211 */ /* 0x000fc400030f0eff */
[----:B------:R-:W-:Y:S02]  /*6960*/  LEA.HI.X.SX32 R65, R65, R18, 0x1, P5 ;  /* 0x0000001241417211 */ /* 0x000fe400028f0eff */
[-C--:B------:R-:W-:Y:S01]  /*6970*/  IADD3 R66, P3, PT, R97, R100.reuse, RZ ;  /* 0x0000006461427210 */ /* 0x080fe20007f7e0ff */
[----:B------:R-:W-:Y:S01]  /*6980*/  IMAD R97, R14, 0x3d, RZ ;  /* 0x0000003d0e617824 */ /* 0x000fe200078e02ff */
[-C--:B------:R-:W-:Y:S02]  /*6990*/  IADD3 R68, P2, PT, R68, R100.reuse, RZ ;  /* 0x0000006444447210 */ /* 0x080fe40007f5e0ff */
[-C--:B------:R-:W-:Y:S02]  /*69a0*/  IADD3 R70, P1, PT, R70, R100.reuse, RZ ;  /* 0x0000006446467210 */ /* 0x080fe40007f3e0ff */
[-C--:B------:R-:W-:Y:S02]  /*69b0*/  IADD3 R72, P4, PT, R89, R100.reuse, RZ ;  /* 0x0000006459487210 */ /* 0x080fe40007f9e0ff */
[----:B------:R-:W-:-:S02]  /*69c0*/  IADD3 R74, P6, PT, R74, R100, RZ ;  /* 0x000000644a4a7210 */ /* 0x000fc40007fde0ff */
[----:B------:R-:W-:Y:S02]  /*69d0*/  IADD3 R76, P5, PT, R76, R100, RZ ;  /* 0x000000644c4c7210 */ /* 0x000fe40007fbe0ff */
[-C--:B------:R-:W-:Y:S02]  /*69e0*/  LEA.HI.X.SX32 R67, R67, R18.reuse, 0x1, P3 ;  /* 0x0000001243437211 */ /* 0x080fe400018f0eff */
[-C--:B------:R-:W-:Y:S02]  /*69f0*/  LEA.HI.X.SX32 R69, R69, R18.reuse, 0x1, P2 ;  /* 0x0000001245457211 */ /* 0x080fe400010f0eff */
[-C--:B------:R-:W-:Y:S02]  /*6a00*/  LEA.HI.X.SX32 R71, R71, R18.reuse, 0x1, P1 ;  /* 0x0000001247477211 */ /* 0x080fe400008f0eff */
[-C--:B------:R-:W-:Y:S02]  /*6a10*/  LEA.HI.X.SX32 R73, R73, R18.reuse, 0x1, P4 ;  /* 0x0000001249497211 */ /* 0x080fe400020f0eff */
[----:B------:R-:W-:-:S02]  /*6a20*/  LEA.HI.X.SX32 R75, R75, R18, 0x1, P6 ;  /* 0x000000124b4b7211 */ /* 0x000fc400030f0eff */
[----:B------:R-:W-:Y:S02]  /*6a30*/  LEA.HI.X.SX32 R77, R77, R18, 0x1, P5 ;  /* 0x000000124d4d7211 */ /* 0x000fe400028f0eff */
[-C--:B------:R-:W-:Y:S02]  /*6a40*/  IADD3 R78, P3, PT, R78, R100.reuse, RZ ;  /* 0x000000644e4e7210 */ /* 0x080fe40007f7e0ff */
[-C--:B------:R-:W-:Y:S02]  /*6a50*/  IADD3 R80, P2, PT, R80, R100.reuse, RZ ;  /* 0x0000006450507210 */ /* 0x080fe40007f5e0ff */
[-C--:B------:R-:W-:Y:S02]  /*6a60*/  IADD3 R82, P1, PT, R82, R100.reuse, RZ ;  /* 0x0000006452527210 */ /* 0x080fe40007f3e0ff */
[-C--:B------:R-:W-:Y:S02]  /*6a70*/  IADD3 R84, P4, PT, R84, R100.reuse, RZ ;  /* 0x0000006454547210 */ /* 0x080fe40007f9e0ff */
[----:B------:R-:W-:-:S02]  /*6a80*/  IADD3 R86, P6, PT, R86, R100, RZ ;  /* 0x0000006456567210 */ /* 0x000fc40007fde0ff */
[----:B------:R-:W-:Y:S02]  /*6a90*/  IADD3 R88, P5, PT, R88, R100, RZ ;  /* 0x0000006458587210 */ /* 0x000fe40007fbe0ff */
[----:B0-----:R-:W-:Y:S02]  /*6aa0*/  PRMT R3, R114, 0x7632, R3 ;  /* 0x0000763272037816 */ /* 0x001fe40000000003 */
[-C--:B------:R-:W-:Y:S02]  /*6ab0*/  LEA.HI.X.SX32 R79, R79, R18.reuse, 0x1, P3 ;  /* 0x000000124f4f7211 */ /* 0x080fe400018f0eff */
[-C--:B------:R-:W-:Y:S01]  /*6ac0*/  LEA.HI.X.SX32 R81, R81, R18.reuse, 0x1, P2 ;  /* 0x0000001251517211 */ /* 0x080fe200010f0eff */
[----:B------:R0:W-:Y:S01]  /*6ad0*/  STG.E.U16 desc[UR28][R4.64], R3 ;  /* 0x0000000304007986 */ /* 0x0001e2000c10151c */
[-C--:B------:R-:W-:Y:S02]  /*6ae0*/  LEA.HI.X.SX32 R83, R83, R18.reuse, 0x1, P1 ;  /* 0x0000001253537211 */ /* 0x080fe400008f0eff */
[-C--:B------:R-:W-:Y:S01]  /*6af0*/  LEA.HI.X.SX32 R85, R85, R18.reuse, 0x1, P4 ;  /* 0x0000001255557211 */ /* 0x080fe200020f0eff */
[----:B------:R-:W-:Y:S01]  /*6b00*/  STG.E.U16 desc[UR28][R6.64], R112 ;  /* 0x0000007006007986 */ /* 0x000fe2000c10151c */
[----:B------:R-:W-:-:S02]  /*6b10*/  LEA.HI.X.SX32 R87, R87, R18, 0x1, P6 ;  /* 0x0000001257577211 */ /* 0x000fc400030f0eff */
[----:B------:R-:W-:Y:S01]  /*6b20*/  LEA.HI.X.SX32 R89, R95, R18, 0x1, P5 ;  /* 0x000000125f597211 */ /* 0x000fe200028f0eff */
[----:B------:R-:W-:Y:S01]  /*6b30*/  IMAD R95, R14, 0x3b, RZ ;  /* 0x0000003b0e5f7824 */ /* 0x000fe200078e02ff */
[-C--:B------:R-:W-:Y:S02]  /*6b40*/  IADD3 R90, P3, PT, R90, R100.reuse, RZ ;  /* 0x000000645a5a7210 */ /* 0x080fe40007f7e0ff */
[-C--:B------:R-:W-:Y:S02]  /*6b50*/  IADD3 R92, P2, PT, R92, R100.reuse, RZ ;  /* 0x000000645c5c7210 */ /* 0x080fe40007f5e0ff */
[-C--:B------:R-:W-:Y:S02]  /*6b60*/  IADD3 R94, P1, PT, R94, R100.reuse, RZ ;  /* 0x000000645e5e7210 */ /* 0x080fe40007f3e0ff */
[-C--:B------:R-:W-:Y:S02]  /*6b70*/  IADD3 R96, P4, PT, R96, R100.reuse, RZ ;  /* 0x0000006460607210 */ /* 0x080fe40007f9e0ff */
[----:B------:R-:W-:-:S02]  /*6b80*/  IADD3 R98, P6, PT, R98, R100, RZ ;  /* 0x0000006462627210 */ /* 0x000fc40007fde0ff */
[----:B------:R-:W-:Y:S02]  /*6b90*/  IADD3 R100, P5, PT, R101, R100, RZ ;  /* 0x0000006465647210 */ /* 0x000fe40007fbe0ff */
[----:B------:R-:W-:Y:S02]  /*6ba0*/  PRMT R2, R112, 0x7632, R2 ;  /* 0x0000763270027816 */ /* 0x000fe40000000002 */
[----:B------:R-:W-:Y:S02]  /*6bb0*/  LEA R101, R14, -R14, 0x6 ;  /* 0x8000000e0e657211 */ /* 0x000fe400078e30ff */
[----:B0-----:R-:W-:Y:S01]  /*6bc0*/  PRMT R5, R34, 0x7632, R5 ;  /* 0x0000763222057816 */ /* 0x001fe20000000005 */
[----:B------:R0:W-:Y:S01]  /*6bd0*/  STG.E.U16 desc[UR28][R8.64], R2 ;  /* 0x0000000208007986 */ /* 0x0001e2000c10151c */
[-C--:B------:R-:W-:Y:S02]  /*6be0*/  LEA.HI.X.SX32 R93, R95, R18.reuse, 0x1, P2 ;  /* 0x000000125f5d7211 */ /* 0x080fe400010f0eff */
[-C--:B------:R-:W-:Y:S01]  /*6bf0*/  LEA.HI.X.SX32 R91, R22, R18.reuse, 0x1, P3 ;  /* 0x00000012165b7211 */ /* 0x080fe200018f0eff */
[----:B------:R-:W-:Y:S01]  /*6c00*/  STG.E.U16 desc[UR28][R10.64], R34 ;  /* 0x000000220a007986 */ /* 0x000fe2000c10151c */
[-C--:B------:R-:W-:Y:S01]  /*6c10*/  LEA.HI.X.SX32 R95, R26, R18.reuse, 0x1, P1 ;  /* 0x000000121a5f7211 */ /* 0x080fe200008f0eff */
[--C-:B------:R-:W-:Y:S01]  /*6c20*/  IMAD R22, R113, 0x44, R58.reuse ;  /* 0x0000004471167824 */ /* 0x100fe200078e023a */
[-C--:B------:R-:W-:Y:S01]  /*6c30*/  LEA.HI.X.SX32 R97, R97, R18.reuse, 0x1, P4 ;  /* 0x0000001261617211 */ /* 0x080fe200020f0eff */
[----:B------:R1:W-:Y:S01]  /*6c40*/  STG.E.U16 desc[UR28][R12.64], R5 ;  /* 0x000000050c007986 */ /* 0x0003e2000c10151c */
[-C--:B------:R-:W-:Y:S01]  /*6c50*/  LEA.HI.X.SX32 R99, R99, R18.reuse, 0x1, P6 ;  /* 0x0000001263637211 */ /* 0x080fe200030f0eff */
[--C-:B------:R-:W-:Y:S01]  /*6c60*/  IMAD R26, R113, 0x46, R58.reuse ;  /* 0x00000046711a7824 */ /* 0x100fe200078e023a */
[----:B------:R-:W-:Y:S01]  /*6c70*/  LEA.HI.X.SX32 R101, R101, R18, 0x1, P5 ;  /* 0x0000001265657211 */ /* 0x000fe200028f0eff */
[C-C-:B------:R-:W-:Y:S01]  /*6c80*/  IMAD R18, R113.reuse, 0x42, R58.reuse ;  /* 0x0000004271127824 */ /* 0x140fe200078e023a */
[C---:B------:R-:W-:Y:S01]  /*6c90*/  LEA R14, R113.reuse, R58, 0x6 ;  /* 0x0000003a710e7211 */ /* 0x040fe200078e30ff */
[----:B------:R-:W-:Y:S01]  /*6ca0*/  IMAD R58, R113, 0x4a, R58 ;  /* 0x0000004a713a7824 */ /* 0x000fe200078e023a */
[----:B0-----:R-:W-:-:S02]  /*6cb0*/  PRMT R9, R36, 0x7632, R9 ;  /* 0x0000763224097816 */ /* 0x001fc40000000009 */
[----:B------:R-:W-:Y:S01]  /*6cc0*/  F2FP.F16.F32.PACK_AB R40, R41, R40 ;  /* 0x000000282928723e */ /* 0x000fe200000000ff */
[----:B------:R0:W-:Y:S01]  /*6cd0*/  STG.E.U16 desc[UR28][R14.64], R36 ;  /* 0x000000240e007986 */ /* 0x0001e2000c10151c */
[----:B------:R-:W-:Y:S01]  /*6ce0*/  F2FP.F16.F32.PACK_AB R42, R43, R42 ;  /* 0x0000002a2b2a723e */ /* 0x000fe200000000ff */
[----:B-1----:R-:W1:Y:S01]  /*6cf0*/  LDC.64 R4, c[0x0][0x3a0] ;  /* 0x0000e800ff047b82 */ /* 0x002e620000000a00 */
[----:B------:R-:W-:Y:S01]  /*6d00*/  PRMT R13, R38, 0x7632, R13 ;  /* 0x00007632260d7816 */ /* 0x000fe2000000000d */
[----:B------:R-:W-:Y:S01]  /*6d10*/  STG.E.U16 desc[UR28][R18.64], R9 ;  /* 0x0000000912007986 */ /* 0x000fe2000c10151c */
[----:B------:R-:W-:Y:S02]  /*6d20*/  PRMT R2, R40, 0x7632, R2 ;  /* 0x0000763228027816 */ /* 0x000fe40000000002 */
[----:B------:R-:W-:Y:S01]  /*6d30*/  F2FP.F16.F32.PACK_AB R44, R45, R44 ;  /* 0x0000002c2d2c723e */ /* 0x000fe200000000ff */
[----:B------:R-:W-:Y:S01]  /*6d40*/  STG.E.U16 desc[UR28][R22.64], R38 ;  /* 0x0000002616007986 */ /* 0x000fe2000c10151c */
[----:B------:R-:W-:-:S02]  /*6d50*/  PRMT R10, R42, 0x7632, R10 ;  /* 0x000076322a0a7816 */ /* 0x000fc4000000000a */
[----:B------:R-:W-:Y:S01]  /*6d60*/  F2FP.F16.F32.PACK_AB R46, R47, R46 ;  /* 0x0000002e2f2e723e */ /* 0x000fe200000000ff */
[----:B------:R-:W-:Y:S01]  /*6d70*/  STG.E.U16 desc[UR28][R26.64], R13 ;  /* 0x0000000d1a007986 */ /* 0x000fe2000c10151c */
[----:B0-----:R-:W-:Y:S02]  /*6d80*/  PRMT R14, R44, 0x7632, R14 ;  /* 0x000076322c0e7816 */ /* 0x001fe4000000000e */
[----:B------:R-:W-:Y:S01]  /*6d90*/  F2FP.F16.F32.PACK_AB R48, R49, R48 ;  /* 0x000000303130723e */ /* 0x000fe200000000ff */
[----:B------:R0:W-:Y:S01]  /*6da0*/  STG.E.U16 desc[UR28][R30.64], R40 ;  /* 0x000000281e007986 */ /* 0x0001e2000c10151c */
[----:B------:R-:W-:Y:S02]  /*6db0*/  F2FP.F16.F32.PACK_AB R50, R51, R50 ;  /* 0x000000323332723e */ /* 0x000fe400000000ff */
[----:B------:R-:W-:Y:S01]  /*6dc0*/  F2FP.F16.F32.PACK_AB R52, R53, R52 ;  /* 0x000000343534723e */ /* 0x000fe200000000ff */
[----:B------:R2:W-:Y:S01]  /*6dd0*/  STG.E.U16 desc[UR28][R58.64], R2 ;  /* 0x000000023a007986 */ /* 0x0005e2000c10151c */
[----:B------:R-:W-:-:S02]  /*6de0*/  PRMT R34, R50, 0x7632, R34 ;  /* 0x0000763232227816 */ /* 0x000fc40000000022 */
[----:B------:R-:W-:Y:S01]  /*6df0*/  F2FP.F16.F32.PACK_AB R54, R55, R54 ;  /* 0x000000363736723e */ /* 0x000fe200000000ff */
[----:B------:R3:W-:Y:S01]  /*6e00*/  STG.E.U16 desc[UR28][R16.64], R42 ;  /* 0x0000002a10007986 */ /* 0x0007e2000c10151c */
[----:B------:R-:W-:Y:S02]  /*6e10*/  PRMT R36, R52, 0x7632, R36 ;  /* 0x0000763234247816 */ /* 0x000fe40000000024 */
[----:B------:R-:W-:Y:S01]  /*6e20*/  F2FP.F16.F32.PACK_AB R56, R57, R56 ;  /* 0x000000383938723e */ /* 0x000fe200000000ff */
[----:B------:R-:W-:Y:S01]  /*6e30*/  STG.E.U16 desc[UR28][R20.64], R10 ;  /* 0x0000000a14007986 */ /* 0x000fe2000c10151c */
[----:B0-----:R-:W-:Y:S02]  /*6e40*/  PRMT R30, R46, 0x7632, R30 ;  /* 0x000076322e1e7816 */ /* 0x001fe4000000001e */
[----:B------:R-:W-:Y:S01]  /*6e50*/  PRMT R38, R54, 0x7632, R38 ;  /* 0x0000763236267816 */ /* 0x000fe20000000026 */
[----:B------:R0:W-:Y:S01]  /*6e60*/  STG.E.U16 desc[UR28][R24.64], R44 ;  /* 0x0000002c18007986 */ /* 0x0001e2000c10151c */
[----:B--2---:R-:W-:-:S02]  /*6e70*/  PRMT R2, R48, 0x7632, R2 ;  /* 0x0000763230027816 */ /* 0x004fc40000000002 */
[----:B------:R-:W-:Y:S01]  /*6e80*/  F2FP.F16.F32.PACK_AB R0, R102, R0 ;  /* 0x000000006600723e */ /* 0x000fe200000000ff */
[----:B------:R-:W-:Y:S01]  /*6e90*/  STG.E.U16 desc[UR28][R28.64], R14 ;  /* 0x0000000e1c007986 */ /* 0x000fe2000c10151c */
[----:B------:R-:W-:Y:S02]  /*6ea0*/  PRMT R40, R56, 0x7632, R40 ;  /* 0x0000763238287816 */ /* 0x000fe40000000028 */
[----:B------:R-:W-:Y:S01]  /*6eb0*/  F2FP.F16.F32.PACK_AB R103, R104, R103 ;  /* 0x000000676867723e */ /* 0x000fe200000000ff */
[----:B------:R2:W-:Y:S01]  /*6ec0*/  STG.E.U16 desc[UR28][R32.64], R46 ;  /* 0x0000002e20007986 */ /* 0x0005e2000c10151c */
[----:B---3--:R-:W-:Y:S02]  /*6ed0*/  PRMT R42, R0, 0x7632, R42 ;  /* 0x00007632002a7816 */ /* 0x008fe4000000002a */
[----:B------:R-:W-:Y:S01]  /*6ee0*/  F2FP.F16.F32.PACK_AB R105, R106, R105 ;  /* 0x000000696a69723e */ /* 0x000fe200000000ff */
[----:B------:R-:W-:Y:S01]  /*6ef0*/  STG.E.U16 desc[UR28][R60.64], R30 ;  /* 0x0000001e3c007986 */ /* 0x000fe2000c10151c */
[----:B------:R-:W-:-:S02]  /*6f00*/  SHF.L.U32 R3, R121, 0x2, RZ ;  /* 0x0000000279037819 */ /* 0x000fc400000006ff */
[----:B0-----:R-:W-:Y:S01]  /*6f10*/  PRMT R44, R103, 0x7632, R44 ;  /* 0x00007632672c7816 */ /* 0x001fe2000000002c */
[----:B------:R0:W-:Y:S01]  /*6f20*/  STG.E.U16 desc[UR28][R62.64], R48 ;  /* 0x000000303e007986 */ /* 0x0001e2000c10151c */
[----:B------:R-:W-:Y:S02]  /*6f30*/  F2FP.F16.F32.PACK_AB R107, R108, R107 ;  /* 0x0000006b6c6b723e */ /* 0x000fe400000000ff */
[----:B------:R-:W-:Y:S01]  /*6f40*/  F2FP.F16.F32.PACK_AB R109, R110, R109 ;  /* 0x0000006d6e6d723e */ /* 0x000fe200000000ff */
[----:B------:R1:W-:Y:S01]  /*6f50*/  STG.E.U16 desc[UR28][R64.64], R2 ;  /* 0x0000000240007986 */ /* 0x0003e2000c10151c */
[----:B--2---:R-:W-:-:S03]  /*6f60*/  PRMT R46, R105, 0x7632, R46 ;  /* 0x00007632692e7816 */ /* 0x004fc6000000002e */
[----:B------:R2:W-:Y:S04]  /*6f70*/  STG.E.U16 desc[UR28][R66.64], R50 ;  /* 0x0000003242007986 */ /* 0x0005e8000c10151c */
[----:B------:R-:W-:Y:S01]  /*6f80*/  STG.E.U16 desc[UR28][R68.64], R34 ;  /* 0x0000002244007986 */ /* 0x000fe2000c10151c */
[----:B0-----:R-:W-:-:S03]  /*6f90*/  PRMT R48, R107, 0x7632, R48 ;  /* 0x000076326b307816 */ /* 0x001fc60000000030 */
[----:B------:R-:W-:Y:S01]  /*6fa0*/  STG.E.U16 desc[UR28][R70.64], R52 ;  /* 0x0000003446007986 */ /* 0x000fe2000c10151c */
[----:B-1----:R-:W-:-:S03]  /*6fb0*/  IADD3 R2, P1, P2, R3, UR6, R4 ;  /* 0x0000000603027c10 */ /* 0x002fc6000fa3e004 */
[----:B------:R-:W-:Y:S01]  /*6fc0*/  STG.E.U16 desc[UR28][R72.64], R36 ;  /* 0x0000002448007986 */ /* 0x000fe2000c10151c */
[----:B--2---:R-:W-:-:S03]  /*6fd0*/  PRMT R50, R109, 0x7632, R50 ;  /* 0x000076326d327816 */ /* 0x004fc60000000032 */
[----:B------:R-:W-:Y:S04]  /*6fe0*/  STG.E.U16 desc[UR28][R74.64], R54 ;  /* 0x000000364a007986 */ /* 0x000fe8000c10151c */
[----:B------:R-:W-:Y:S04]  /*6ff0*/  STG.E.U16 desc[UR28][R76.64], R38 ;  /* 0x000000264c007986 */ /* 0x000fe8000c10151c */
[----:B------:R-:W-:Y:S04]  /*7000*/  STG.E.U16 desc[UR28][R78.64], R56 ;  /* 0x000000384e007986 */ /* 0x000fe8000c10151c */
[----:B------:R-:W-:Y:S04]  /*7010*/  STG.E.U16 desc[UR28][R80.64], R40 ;  /* 0x0000002850007986 */ /* 0x000fe8000c10151c */
[----:B------:R0:W-:Y:S04]  /*7020*/  STG.E.U16 desc[UR28][R82.64], R0 ;  /* 0x0000000052007986 */ /* 0x0001e8000c10151c */
[----:B------:R1:W-:Y:S04]  /*7030*/  STG.E.U16 desc[UR28][R84.64], R42 ;  /* 0x0000002a54007986 */ /* 0x0003e8000c10151c */
[----:B------:R1:W-:Y:S01]  /*7040*/  STG.E.U16 desc[UR28][R86.64], R103 ;  /* 0x0000006756007986 */ /* 0x0003e2000c10151c */
[----:B0-----:R-:W-:-:S03]  /*7050*/  IMAD.HI R0, R121, 0x4, RZ ;  /* 0x0000000479007827 */ /* 0x001fc600078e02ff */
[----:B------:R1:W-:Y:S04]  /*7060*/  STG.E.U16 desc[UR28][R88.64], R44 ;  /* 0x0000002c58007986 */ /* 0x0003e8000c10151c */
[----:B------:R1:W-:Y:S01]  /*7070*/  STG.E.U16 desc[UR28][R90.64], R105 ;  /* 0x000000695a007986 */ /* 0x0003e2000c10151c */
[----:B------:R-:W-:-:S03]  /*7080*/  IADD3.X R3, PT, PT, R0, UR5, R5, P1, P2 ;  /* 0x0000000500037c10 */ /* 0x000fc60008fe4405 */
[----:B------:R1:W-:Y:S04]  /*7090*/  STG.E.U16 desc[UR28][R92.64], R46 ;  /* 0x0000002e5c007986 */ /* 0x0003e8000c10151c */
[----:B------:R1:W-:Y:S04]  /*70a0*/  STG.E.U16 desc[UR28][R94.64], R107 ;  /* 0x0000006b5e007986 */ /* 0x0003e8000c10151c */
[----:B------:R1:W-:Y:S04]  /*70b0*/  STG.E.U16 desc[UR28][R96.64], R48 ;  /* 0x0000003060007986 */ /* 0x0003e8000c10151c */
[----:B------:R1:W-:Y:S04]  /*70c0*/  STG.E.U16 desc[UR28][R98.64], R109 ;  /* 0x0000006d62007986 */ /* 0x0003e8000c10151c */
[----:B------:R1:W-:Y:S04]  /*70d0*/  STG.E.U16 desc[UR28][R100.64], R50 ;  /* 0x0000003264007986 */ /* 0x0003e8000c10151c */
[----:B------:R1:W-:Y:S01]  /*70e0*/  STG.E desc[UR28][R2.64], R111 ;  /* 0x0000006f02007986 */ /* 0x0003e2000c10191c */
[----:B-----5:R-:W-:Y:S06]  /*70f0*/  BAR.SYNC.DEFER_BLOCKING 0x0 ;  /* 0x0000000000007b1d */ /* 0x020fec0000010000 */
[----:B------:R-:W-:Y:S05]  /*7100*/  @P0 BRA `(.L_x_20) ;  /* 0x0000000000a00947 */ /* 0x000fea0003800000 */
[----:B------:R-:W0:Y:S01]  /*7110*/  S2UR UR5, SR_CgaCtaId ;  /* 0x00000000000579c3 */ /* 0x000e220000008800 */
[----:B------:R-:W-:Y:S01]  /*7120*/  NOP ;  /* 0x0000000000007918 */ /* 0x000fe20000000000 */
[----:B------:R-:W-:Y:S01]  /*7130*/  UMOV UR4, 0x50 ;  /* 0x0000005000047882 */ /* 0x000fe20000000000 */
[----:B------:R-:W-:Y:S01]  /*7140*/  MOV R0, UR34 ;  /* 0x0000002200007c02 */ /* 0x000fe20008000f00 */
[----:B------:R-:W-:Y:S01]  /*7150*/  HFMA2 R7, -RZ, RZ, 0, 5.9604644775390625e-08 ;  /* 0x00000001ff077431 */ /* 0x000fe200000001ff */
[----:B-1----:R-:W-:Y:S02]  /*7160*/  MOV R3, 0xf ;  /* 0x0000000f00037802 */ /* 0x002fe40000000f00 */
[----:B------:R-:W-:-:S04]  /*7170*/  LOP3.LUT R0, R0, 0xffff, RZ, 0xc0, !PT ;  /* 0x0000ffff00007812 */ /* 0x000fc800078ec0ff */
[----:B------:R-:W-:-:S04]  /*7180*/  SHF.R.U32.HI R0, RZ, 0x5, R0 ;  /* 0x00000005ff007819 */ /* 0x000fc80000011600 */
[----:B------:R-:W-:Y:S02]  /*7190*/  IADD3 R2, PT, PT, R0, 0x10, RZ ;  /* 0x0000001000027810 */ /* 0x000fe40007ffe0ff */
[----:B------:R-:W-:Y:S01]  /*71a0*/  SHF.L.U32 R0, R3, R0, RZ ;  /* 0x0000000003007219 */ /* 0x000fe200000006ff */
[----:B0-----:R-:W-:Y:S01]  /*71b0*/  ULEA UR6, UR5, UR4, 0x18 ;  /* 0x0000000405067291 */ /* 0x001fe2000f8ec0ff */
[----:B------:R-:W-:-:S04]  /*71c0*/  SHF.L.U32 R3, R7, R2, RZ ;  /* 0x0000000207037219 */ /* 0x000fc800000006ff */
[----:B------:R-:W-:-:S04]  /*71d0*/  LOP3.LUT R0, R3, R0, RZ, 0xfc, !PT ;  /* 0x0000000003007212 */ /* 0x000fc800078efcff */
[----:B------:R-:W0:Y:S01]  /*71e0*/  LDS R5, [UR6] ;  /* 0x00000006ff057984 */ /* 0x000e220008000800 */
[C---:B------:R-:W-:Y:S02]  /*71f0*/  LOP3.LUT R2, R0.reuse, 0xffff, RZ, 0xc0, !PT ;  /* 0x0000ffff00027812 */ /* 0x040fe400078ec0ff */
[----:B0-----:R-:W-:-:S04]  /*7200*/  LOP3.LUT R3, R0, 0xffff, R5, 0x80, !PT ;  /* 0x0000ffff00037812 */ /* 0x001fc800078e8005 */
[----:B------:R-:W-:-:S13]  /*7210*/  ISETP.NE.AND P0, PT, R3, R2, PT ;  /* 0x000000020300720c */ /* 0x000fda0003f05270 */
[----:B------:R-:W-:Y:S05]  /*7220*/  @P0 BRA `(.L_x_21) ;  /* 0x0000000000500947 */ /* 0x000fea0003800000 */
[----:B------:R-:W-:Y:S02]  /*7230*/  SHF.R.U32.HI R5, RZ, 0x10, R5 ;  /* 0x00000010ff057819 */ /* 0x000fe40000011605 */
[----:B------:R-:W-:-:S04]  /*7240*/  SHF.R.U32.HI R2, RZ, 0x10, R0 ;  /* 0x00000010ff027819 */ /* 0x000fc80000011600 */
[----:B------:R-:W-:-:S04]  /*7250*/  LOP3.LUT R5, R5, R2, RZ, 0xc0, !PT ;  /* 0x0000000205057212 */ /* 0x000fc800078ec0ff */
[----:B------:R-:W-:-:S13]  /*7260*/  ISETP.NE.AND P0, PT, R5, R2, PT ;  /* 0x000000020500720c */ /* 0x000fda0003f05270 */
[----:B------:R-:W-:Y:S05]  /*7270*/  @P0 BRA `(.L_x_22) ;  /* 0x0000000000300947 */ /* 0x000fea0003800000 */
[----:B------:R-:W-:Y:S01]  /*7280*/  R2UR UR4, R0 ;  /* 0x00000000000472ca */ /* 0x000fe200000e0000 */
[----:B------:R-:W-:Y:S01]  /*7290*/  VOTEU.ANY UR5, UPT, PT ;  /* 0x0000000000057886 */ /* 0x000fe200038e0100 */
[----:B------:R-:W0:Y:S01]  /*72a0*/  S2R R0, SR_LANEID ;  /* 0x0000000000007919 */ /* 0x000e220000000000 */
[----:B------:R-:W-:-:S10]  /*72b0*/  UFLO.U32 UR5, UR5 ;  /* 0x00000005000572bd */ /* 0x000fd400080e0000 */
[----:B------:R-:W-:-:S06]  /*72c0*/  ULOP3.LUT UR4, URZ, UR4, URZ, 0x33, !UPT ;  /* 0x00000004ff047292 */ /* 0x000fcc000f8e33ff */
[----:B------:R-:W-:-:S04]  /*72d0*/  MOV R2, UR4 ;  /* 0x0000000400027c02 */ /* 0x000fc80008000f00 */
[----:B------:R-:W1:Y:S02]  /*72e0*/  REDUX UR7, R2 ;  /* 0x00000000020773c4 */ /* 0x000e640000000000 */
[----:B------:R2:W-:Y:S01]  /*72f0*/  UTCATOMSWS.AND URZ, UR4 ;  /* 0x0000000400ff79e3 */ /* 0x0005e20008000000 */
[----:B0-----:R-:W-:Y:S02]  /*7300*/  ISETP.EQ.U32.AND P0, PT, R0, UR5, PT ;  /* 0x0000000500007c0c */ /* 0x001fe4000bf02070 */
[----:B-1----:R-:W-:-:S11]  /*7310*/  MOV R0, UR7 ;  /* 0x0000000700007c02 */ /* 0x002fd60008000f00 */
[----:B------:R2:W-:Y:S01]  /*7320*/  @P0 ATOMS.AND RZ, [UR6], R0 ;  /* 0x00000000ffff098c */ /* 0x0005e2000a800006 */
[----:B------:R-:W-:Y:S05]  /*7330*/  BRA `(.L_x_20) ;  /* 0x0000000000147947 */ /* 0x000fea0003800000 */
.L_x_22:
[----:B------:R-:W-:-:S07]  /*7340*/  MOV R2, 0x7360 ;  /* 0x0000736000027802 */ /* 0x000fce0000000f00 */
[----:B------:R-:W-:Y:S05]  /*7350*/  CALL.REL.NOINC `($__internal_0_$__cuda_sm10x_tcgen05_guardrail_trap_col_being_dealloced_not_returned_by_alloc) ;  /* 0x0000000000447944 */ /* 0x000fea0003c00000 */
[----:B------:R-:W-:Y:S05]  /*7360*/  BRA `(.L_x_20) ;  /* 0x0000000000087947 */ /* 0x000fea0003800000 */
.L_x_21:
[----:B------:R-:W-:-:S07]  /*7370*/  MOV R2, 0x7390 ;  /* 0x0000739000027802 */ /* 0x000fce0000000f00 */
[----:B------:R-:W-:Y:S05]  /*7380*/  CALL.REL.NOINC `($__internal_2_$__cuda_sm10x_tcgen05_guardrail_trap_unallocated_columns_being_dealloced) ;  /* 0x0000000000507944 */ /* 0x000fea0003c00000 */
.L_x_20:
[----:B------:R-:W-:Y:S01]  /*7390*/  NOP ;  /* 0x0000000000007918 */ /* 0x000fe20000000000 */
[----:B--2---:R-:W-:Y:S05]  /*73a0*/  EXIT ;  /* 0x000000000000794d */ /* 0x004fea0003800000 */
.L_x_8:
[----:B------:R-:W1:Y:S02]  /*73b0*/  SYNCS.PHASECHK.TRANS64.TRYWAIT P3, [UR11+0x4800], RZ ;  /* 0x004800ffff0075a7 */ /* 0x000e64000806110b */
[----:B-1----:R-:W-:Y:S05]  /*73c0*/  @!P3 BRA `(.L_x_8) ;  /* 0xfffffffc00f8b947 */ /* 0x002fea000383ffff */
[----:B------:R-:W-:Y:S05]  /*73d0*/  BRA `(.L_x_7) ;  /* 0xffffffb000fc7947 */ /* 0x000fea000383ffff */
.L_x_14:
[----:B------:R-:W2:Y:S02]  /*73e0*/  SYNCS.PHASECHK.TRANS64.TRYWAIT P2, [UR11+0x5810], RZ ;  /* 0x005810ffff0075a7 */ /* 0x000ea4000804110b */
[----:B--2---:R-:W-:Y:S05]  /*73f0*/  @!P2 BRA `(.L_x_14) ;  /* 0xfffffffc00f8a947 */ /* 0x004fea000383ffff */
[----:B------:R-:W-:Y:S05]  /*7400*/  BRA `(.L_x_23) ;  /* 0xffffffc400b47947 */ /* 0x000fea000383ffff */
.L_x_15:
[----:B------:R-:W2:Y:S02]  /*7410*/  SYNCS.PHASECHK.TRANS64.TRYWAIT P2, [UR13], R0 ;  /* 0x00000000ff0075a7 */ /* 0x000ea4000804110d */
[----:B--2---:R-:W-:Y:S05]  /*7420*/  @!P2 BRA `(.L_x_15) ;  /* 0xfffffffc00f8a947 */ /* 0x004fea000383ffff */
[----:B------:R-:W-:Y:S05]  /*7430*/  BRA `(.L_x_24) ;  /* 0xffffffc400cc7947 */ /* 0x000fea000383ffff */
.L_x_19:
[----:B------:R-:W0:Y:S02]  /*7440*/  SYNCS.PHASECHK.TRANS64.TRYWAIT P2, [UR13], R3 ;  /* 0x00000003ff0075a7 */ /* 0x000e24000804110d */
[----:B0-----:R-:W-:Y:S05]  /*7450*/  @!P2 BRA `(.L_x_19) ;  /* 0xfffffffc00f8a947 */ /* 0x001fea000383ffff */
[----:B------:R-:W-:Y:S05]  /*7460*/  BRA `(.L_x_18) ;  /* 0xffffffd400907947 */ /* 0x000fea000383ffff */
        .weak           $__internal_0_$__cuda_sm10x_tcgen05_guardrail_trap_col_being_dealloced_not_returned_by_alloc
        .type           $__internal_0_$__cuda_sm10x_tcgen05_guardrail_trap_col_being_dealloced_not_returned_by_alloc,@function
        .size           $__internal_0_$__cuda_sm10x_tcgen05_guardrail_trap_col_being_dealloced_not_returned_by_alloc,($__internal_1_$__cuda_sm10x_tcgen05_guardrail_trap_phase_invalid_during_alloc - $__internal_0_$__cuda_sm10x_tcgen05_guardrail_trap_col_being_dealloced_not_returned_by_alloc)
$__internal_0_$__cuda_sm10x_tcgen05_guardrail_trap_col_being_dealloced_not_returned_by_alloc:
[----:B------:R-:W-:Y:S05]  /*7470*/  BPT.TRAP 0x1 ;  /* 0x000000040000795c */ /* 0x000fea0000300000 */
[----:B------:R-:W-:-:S04]  /*7480*/  MOV R3, 0x0 ;  /* 0x0000000000037802 */ /* 0x000fc80000000f00 */
[----:B------:R-:W-:Y:S05]  /*7490*/  RET.REL.NODEC R2 `(attn_fwd) ;  /* 0xffffff8802d87950 */ /* 0x000fea0003c3ffff */
        .weak           $__internal_1_$__cuda_sm10x_tcgen05_guardrail_trap_phase_invalid_during_alloc
        .type           $__internal_1_$__cuda_sm10x_tcgen05_guardrail_trap_phase_invalid_during_alloc,@function
        .size           $__internal_1_$__cuda_sm10x_tcgen05_guardrail_trap_phase_invalid_during_alloc,($__internal_2_$__cuda_sm10x_tcgen05_guardrail_trap_unallocated_columns_being_dealloced - $__internal_1_$__cuda_sm10x_tcgen05_guardrail_trap_phase_invalid_during_alloc)
$__internal_1_$__cuda_sm10x_tcgen05_guardrail_trap_phase_invalid_during_alloc:
[----:B------:R-:W-:Y:S05]  /*74a0*/  BPT.TRAP 0x1 ;  /* 0x000000040000795c */ /* 0x000fea0000300000 */
[----:B------:R-:W-:-:S04]  /*74b0*/  HFMA2 R3, -RZ, RZ, 0, 0 ;  /* 0x00000000ff037431 */ /* 0x000fc800000001ff */
[----:B------:R-:W-:Y:S05]  /*74c0*/  RET.REL.NODEC R2 `(attn_fwd) ;  /* 0xffffff8802cc7950 */ /* 0x000fea0003c3ffff */
        .weak           $__internal_2_$__cuda_sm10x_tcgen05_guardrail_trap_unallocated_columns_being_dealloced
        .type           $__internal_2_$__cuda_sm10x_tcgen05_guardrail_trap_unallocated_columns_being_dealloced,@function
        .size           $__internal_2_$__cuda_sm10x_tcgen05_guardrail_trap_unallocated_columns_being_dealloced,(.L_x_28 - $__internal_2_$__cuda_sm10x_tcgen05_guardrail_trap_unallocated_columns_being_dealloced)
$__internal_2_$__cuda_sm10x_tcgen05_guardrail_trap_unallocated_columns_being_dealloced:
[----:B------:R-:W-:Y:S05]  /*74d0*/  BPT.TRAP 0x1 ;  /* 0x000000040000795c */ /* 0x000fea0000300000 */
[----:B------:R-:W-:-:S04]  /*74e0*/  MOV R3, 0x0 ;  /* 0x0000000000037802 */ /* 0x000fc80000000f00 */
[----:B------:R-:W-:Y:S05]  /*74f0*/  RET.REL.NODEC R2 `(attn_fwd) ;  /* 0xffffff8802c07950 */ /* 0x000fea0003c3ffff */
.L_x_25:
[----:B------:R-:W-:-:S00]  /*7500*/  BRA `(.L_x_25) ;  /* 0xfffffffc00fc7947 */ /* 0x000fc0000383ffff */
[----:B------:R-:W-:-:S00]  /*7510*/  NOP ;  /* 0x0000000000007918 */ /* 0x000fc00000000000 */
        /* <DEDUP_REMOVED lines=14> */
.L_x_28:


//--------------------- .nv.global.init           --------------------------
	.section	.nv.global.init,"aw",@progbits
.nv.global.init:
	.type		_$_str,@object
	.size		_$_str,(.L_3 - _$_str)
_$_str:
        /*0000*/ 	.byte	0x5f, 0x5f, 0x43, 0x55, 0x44, 0x41, 0x5f, 0x46, 0x54, 0x5a, 0x00
.L_3:


//--------------------- .nv.shared.attn_fwd       --------------------------
	.section	.nv.shared.attn_fwd,"aw",@nobits
	.sectionflags	@""
	.align	16
	.zero		1024


//--------------------- .nv.shared.reserved.0     --------------------------
	.section	.nv.shared.reserved.0,"aw",@nobits
	.align	8
	.weak		__nv_reservedSMEM_offset_0_alias
	.size		__nv_reservedSMEM_offset_0_alias, 0, 64
	.other		__nv_reservedSMEM_offset_0_alias,@"STO_CUDA_RESERVED_SHARED STV_DEFAULT"
__nv_reservedSMEM_offset_0_alias:
	.zero		0
.nv.shared.reserved.0:
	.zero		64
	.weak		__nv_reservedSMEM_allocation_phase
	.type		__nv_reservedSMEM_allocation_phase,@object
	.size		__nv_reservedSMEM_allocation_phase,(.L_0 - __nv_reservedSMEM_allocation_phase)
__nv_reservedSMEM_allocation_phase:
	.zero		1
.L_0:
	.zero		7
	.weak		__nv_reservedSMEM_devtool_atexit_pc
	.type		__nv_reservedSMEM_devtool_atexit_pc,@object
	.size		__nv_reservedSMEM_devtool_atexit_pc,(__nv_reservedSMEM_allocation_mask - __nv_reservedSMEM_devtool_atexit_pc)
__nv_reservedSMEM_devtool_atexit_pc:
	.zero		8
	.weak		__nv_reservedSMEM_allocation_mask
	.type		__nv_reservedSMEM_allocation_mask,@object
	.size		__nv_reservedSMEM_allocation_mask,(.L_2 - __nv_reservedSMEM_allocation_mask)
__nv_reservedSMEM_allocation_mask:
	.zero		4
.L_2:


//--------------------- .nv.constant0.attn_fwd    --------------------------
	.section	.nv.constant0.attn_fwd,"a",@progbits
	.sectionflags	@""
	.align	4
.nv.constant0.attn_fwd:
	.zero		1032


//--------------------- SYMBOLS --------------------------

	.type		.nv.reservedSmem.offset0,@object
	.size		.nv.reservedSmem.offset0,0x4
	.type		.nv.reservedSmem.cap,@object
	.size		.nv.reservedSmem.cap,0x4
